//
// Generated by NVIDIA NVVM Compiler
//
// Compiler Build ID: CL-36424714
// Cuda compilation tools, release 13.0, V13.0.88
// Based on NVVM 20.0.0
//

.version 9.0
.target sm_100
.address_size 64

	// .globl	_Z16KMeansClusteringPdS_S_S_S_iPi
.func  (.param .b64 func_retval0) __internal_accurate_pow
(
	.param .b64 __internal_accurate_pow_param_0
)
;
// _ZZ16KMeansClusteringPdS_S_S_S_iPiE9s_cluster has been demoted
// _ZZ10sumClusterPdS_S_iE13shared_data_1 has been demoted
// _ZZ10sumClusterPdS_S_iE13shared_data_2 has been demoted
// _ZZ10sumClusterPdS_S_iE13shared_data_3 has been demoted

.visible .entry _Z16KMeansClusteringPdS_S_S_S_iPi(
	.param .u64 .ptr .align 1 _Z16KMeansClusteringPdS_S_S_S_iPi_param_0,
	.param .u64 .ptr .align 1 _Z16KMeansClusteringPdS_S_S_S_iPi_param_1,
	.param .u64 .ptr .align 1 _Z16KMeansClusteringPdS_S_S_S_iPi_param_2,
	.param .u64 .ptr .align 1 _Z16KMeansClusteringPdS_S_S_S_iPi_param_3,
	.param .u64 .ptr .align 1 _Z16KMeansClusteringPdS_S_S_S_iPi_param_4,
	.param .u32 _Z16KMeansClusteringPdS_S_S_S_iPi_param_5,
	.param .u64 .ptr .align 1 _Z16KMeansClusteringPdS_S_S_S_iPi_param_6
)
{
	.local .align 8 .b8 	__local_depot0[24];
	.reg .b64 	%SP;
	.reg .b64 	%SPL;
	.reg .pred 	%p<88>;
	.reg .b32 	%r<120>;
	.reg .b64 	%rd<44>;
	.reg .b64 	%fd<115>;
	// demoted variable
	.shared .align 4 .b8 _ZZ16KMeansClusteringPdS_S_S_S_iPiE9s_cluster[12];
	mov.u64 	%SPL, __local_depot0;
	ld.param.u64 	%rd6, [_Z16KMeansClusteringPdS_S_S_S_iPi_param_3];
	ld.param.u64 	%rd7, [_Z16KMeansClusteringPdS_S_S_S_iPi_param_4];
	ld.param.u32 	%r14, [_Z16KMeansClusteringPdS_S_S_S_iPi_param_5];
	mov.u32 	%r15, %ctaid.x;
	mov.u32 	%r16, %ntid.x;
	mov.u32 	%r1, %tid.x;
	mad.lo.s32 	%r2, %r15, %r16, %r1;
	mul.lo.s32 	%r3, %r2, 3;
	mul.lo.s32 	%r17, %r14, 3;
	setp.ge.s32 	%p1, %r3, %r17;
	@%p1 bra 	$L__BB0_54;
	ld.param.u64 	%rd40, [_Z16KMeansClusteringPdS_S_S_S_iPi_param_1];
	ld.param.u64 	%rd39, [_Z16KMeansClusteringPdS_S_S_S_iPi_param_0];
	cvta.to.global.u64 	%rd9, %rd40;
	cvta.to.global.u64 	%rd1, %rd39;
	shl.b32 	%r4, %r2, 1;
	mov.b32 	%r18, 0;
	st.shared.u32 	[_ZZ16KMeansClusteringPdS_S_S_S_iPiE9s_cluster], %r18;
	st.shared.u32 	[_ZZ16KMeansClusteringPdS_S_S_S_iPiE9s_cluster+4], %r18;
	st.shared.u32 	[_ZZ16KMeansClusteringPdS_S_S_S_iPiE9s_cluster+8], %r18;
	bar.sync 	0;
	mul.wide.s32 	%rd10, %r3, 8;
	add.s64 	%rd11, %rd9, %rd10;
	ld.global.f64 	%fd1, [%rd11];
	ld.global.f64 	%fd2, [%rd11+8];
	ld.global.f64 	%fd56, [%rd1];
	sub.f64 	%fd3, %fd1, %fd56;
	{
	.reg .b32 %temp; 
	mov.b64 	{%temp, %r5}, %fd3;
	}
	mov.f64 	%fd57, 0d4000000000000000;
	{
	.reg .b32 %temp; 
	mov.b64 	{%temp, %r19}, %fd57;
	}
	and.b32  	%r7, %r19, 2146435072;
	setp.eq.s32 	%p2, %r7, 1062207488;
	abs.f64 	%fd4, %fd3;
	{ // callseq 0, 0
	.param .b64 param0;
	st.param.f64 	[param0], %fd4;
	.param .b64 retval0;
	call.uni (retval0), 
	__internal_accurate_pow, 
	(
	param0
	);
	ld.param.f64 	%fd58, [retval0];
	} // callseq 0
	setp.lt.s32 	%p3, %r5, 0;
	neg.f64 	%fd60, %fd58;
	selp.f64 	%fd61, %fd60, %fd58, %p2;
	selp.f64 	%fd104, %fd61, %fd58, %p3;
	setp.neu.f64 	%p4, %fd3, 0d0000000000000000;
	@%p4 bra 	$L__BB0_3;
	setp.eq.s32 	%p5, %r7, 1062207488;
	selp.b32 	%r20, %r5, 0, %p5;
	setp.lt.s32 	%p6, %r19, 0;
	or.b32  	%r21, %r20, 2146435072;
	selp.b32 	%r22, %r21, %r20, %p6;
	mov.b32 	%r23, 0;
	mov.b64 	%fd104, {%r23, %r22};
$L__BB0_3:
	add.f64 	%fd62, %fd3, 0d4000000000000000;
	{
	.reg .b32 %temp; 
	mov.b64 	{%temp, %r24}, %fd62;
	}
	and.b32  	%r25, %r24, 2146435072;
	setp.ne.s32 	%p7, %r25, 2146435072;
	@%p7 bra 	$L__BB0_8;
	setp.num.f64 	%p8, %fd3, %fd3;
	@%p8 bra 	$L__BB0_6;
	mov.f64 	%fd63, 0d4000000000000000;
	add.rn.f64 	%fd104, %fd3, %fd63;
	bra.uni 	$L__BB0_8;
$L__BB0_6:
	setp.neu.f64 	%p9, %fd4, 0d7FF0000000000000;
	@%p9 bra 	$L__BB0_8;
	setp.lt.s32 	%p10, %r5, 0;
	setp.eq.s32 	%p11, %r7, 1062207488;
	setp.lt.s32 	%p12, %r19, 0;
	selp.b32 	%r27, 0, 2146435072, %p12;
	and.b32  	%r28, %r19, 2147483647;
	setp.ne.s32 	%p13, %r28, 1071644672;
	or.b32  	%r29, %r27, -2147483648;
	selp.b32 	%r30, %r29, %r27, %p13;
	selp.b32 	%r31, %r30, %r27, %p11;
	selp.b32 	%r32, %r31, %r27, %p10;
	mov.b32 	%r33, 0;
	mov.b64 	%fd104, {%r33, %r32};
$L__BB0_8:
	setp.eq.s32 	%p14, %r7, 1062207488;
	setp.eq.f64 	%p15, %fd3, 0d3FF0000000000000;
	selp.f64 	%fd11, 0d3FF0000000000000, %fd104, %p15;
	ld.global.f64 	%fd64, [%rd1+8];
	sub.f64 	%fd12, %fd2, %fd64;
	{
	.reg .b32 %temp; 
	mov.b64 	{%temp, %r8}, %fd12;
	}
	abs.f64 	%fd13, %fd12;
	{ // callseq 1, 0
	.param .b64 param0;
	st.param.f64 	[param0], %fd13;
	.param .b64 retval0;
	call.uni (retval0), 
	__internal_accurate_pow, 
	(
	param0
	);
	ld.param.f64 	%fd65, [retval0];
	} // callseq 1
	setp.lt.s32 	%p16, %r8, 0;
	neg.f64 	%fd67, %fd65;
	selp.f64 	%fd68, %fd67, %fd65, %p14;
	selp.f64 	%fd106, %fd68, %fd65, %p16;
	setp.neu.f64 	%p17, %fd12, 0d0000000000000000;
	@%p17 bra 	$L__BB0_10;
	setp.eq.s32 	%p18, %r7, 1062207488;
	selp.b32 	%r35, %r8, 0, %p18;
	setp.lt.s32 	%p19, %r19, 0;
	or.b32  	%r36, %r35, 2146435072;
	selp.b32 	%r37, %r36, %r35, %p19;
	mov.b32 	%r38, 0;
	mov.b64 	%fd106, {%r38, %r37};
$L__BB0_10:
	add.f64 	%fd69, %fd12, 0d4000000000000000;
	{
	.reg .b32 %temp; 
	mov.b64 	{%temp, %r39}, %fd69;
	}
	and.b32  	%r40, %r39, 2146435072;
	setp.ne.s32 	%p20, %r40, 2146435072;
	@%p20 bra 	$L__BB0_15;
	setp.num.f64 	%p21, %fd12, %fd12;
	@%p21 bra 	$L__BB0_13;
	mov.f64 	%fd70, 0d4000000000000000;
	add.rn.f64 	%fd106, %fd12, %fd70;
	bra.uni 	$L__BB0_15;
$L__BB0_13:
	setp.neu.f64 	%p22, %fd13, 0d7FF0000000000000;
	@%p22 bra 	$L__BB0_15;
	setp.lt.s32 	%p23, %r8, 0;
	setp.eq.s32 	%p24, %r7, 1062207488;
	setp.lt.s32 	%p25, %r19, 0;
	selp.b32 	%r42, 0, 2146435072, %p25;
	and.b32  	%r43, %r19, 2147483647;
	setp.ne.s32 	%p26, %r43, 1071644672;
	or.b32  	%r44, %r42, -2147483648;
	selp.b32 	%r45, %r44, %r42, %p26;
	selp.b32 	%r46, %r45, %r42, %p24;
	selp.b32 	%r47, %r46, %r42, %p23;
	mov.b32 	%r48, 0;
	mov.b64 	%fd106, {%r48, %r47};
$L__BB0_15:
	setp.eq.s32 	%p27, %r7, 1062207488;
	setp.eq.f64 	%p28, %fd12, 0d3FF0000000000000;
	selp.f64 	%fd71, 0d3FF0000000000000, %fd106, %p28;
	add.f64 	%fd20, %fd11, %fd71;
	ld.global.f64 	%fd72, [%rd1+16];
	sub.f64 	%fd21, %fd1, %fd72;
	{
	.reg .b32 %temp; 
	mov.b64 	{%temp, %r9}, %fd21;
	}
	abs.f64 	%fd22, %fd21;
	{ // callseq 2, 0
	.param .b64 param0;
	st.param.f64 	[param0], %fd22;
	.param .b64 retval0;
	call.uni (retval0), 
	__internal_accurate_pow, 
	(
	param0
	);
	ld.param.f64 	%fd73, [retval0];
	} // callseq 2
	setp.lt.s32 	%p29, %r9, 0;
	neg.f64 	%fd75, %fd73;
	selp.f64 	%fd76, %fd75, %fd73, %p27;
	selp.f64 	%fd108, %fd76, %fd73, %p29;
	setp.neu.f64 	%p30, %fd21, 0d0000000000000000;
	@%p30 bra 	$L__BB0_17;
	setp.eq.s32 	%p31, %r7, 1062207488;
	selp.b32 	%r50, %r9, 0, %p31;
	setp.lt.s32 	%p32, %r19, 0;
	or.b32  	%r51, %r50, 2146435072;
	selp.b32 	%r52, %r51, %r50, %p32;
	mov.b32 	%r53, 0;
	mov.b64 	%fd108, {%r53, %r52};
$L__BB0_17:
	add.f64 	%fd77, %fd21, 0d4000000000000000;
	{
	.reg .b32 %temp; 
	mov.b64 	{%temp, %r54}, %fd77;
	}
	and.b32  	%r55, %r54, 2146435072;
	setp.ne.s32 	%p33, %r55, 2146435072;
	@%p33 bra 	$L__BB0_22;
	setp.num.f64 	%p34, %fd21, %fd21;
	@%p34 bra 	$L__BB0_20;
	mov.f64 	%fd78, 0d4000000000000000;
	add.rn.f64 	%fd108, %fd21, %fd78;
	bra.uni 	$L__BB0_22;
$L__BB0_20:
	setp.neu.f64 	%p35, %fd22, 0d7FF0000000000000;
	@%p35 bra 	$L__BB0_22;
	setp.lt.s32 	%p36, %r9, 0;
	setp.eq.s32 	%p37, %r7, 1062207488;
	setp.lt.s32 	%p38, %r19, 0;
	selp.b32 	%r57, 0, 2146435072, %p38;
	and.b32  	%r58, %r19, 2147483647;
	setp.ne.s32 	%p39, %r58, 1071644672;
	or.b32  	%r59, %r57, -2147483648;
	selp.b32 	%r60, %r59, %r57, %p39;
	selp.b32 	%r61, %r60, %r57, %p37;
	selp.b32 	%r62, %r61, %r57, %p36;
	mov.b32 	%r63, 0;
	mov.b64 	%fd108, {%r63, %r62};
$L__BB0_22:
	setp.eq.s32 	%p40, %r7, 1062207488;
	setp.eq.f64 	%p41, %fd21, 0d3FF0000000000000;
	selp.f64 	%fd29, 0d3FF0000000000000, %fd108, %p41;
	ld.global.f64 	%fd79, [%rd1+24];
	sub.f64 	%fd30, %fd2, %fd79;
	{
	.reg .b32 %temp; 
	mov.b64 	{%temp, %r10}, %fd30;
	}
	abs.f64 	%fd31, %fd30;
	{ // callseq 3, 0
	.param .b64 param0;
	st.param.f64 	[param0], %fd31;
	.param .b64 retval0;
	call.uni (retval0), 
	__internal_accurate_pow, 
	(
	param0
	);
	ld.param.f64 	%fd80, [retval0];
	} // callseq 3
	setp.lt.s32 	%p42, %r10, 0;
	neg.f64 	%fd82, %fd80;
	selp.f64 	%fd83, %fd82, %fd80, %p40;
	selp.f64 	%fd110, %fd83, %fd80, %p42;
	setp.neu.f64 	%p43, %fd30, 0d0000000000000000;
	@%p43 bra 	$L__BB0_24;
	selp.b32 	%r65, %r10, 0, %p40;
	setp.lt.s32 	%p45, %r19, 0;
	or.b32  	%r66, %r65, 2146435072;
	selp.b32 	%r67, %r66, %r65, %p45;
	mov.b32 	%r68, 0;
	mov.b64 	%fd110, {%r68, %r67};
$L__BB0_24:
	add.f64 	%fd84, %fd30, 0d4000000000000000;
	{
	.reg .b32 %temp; 
	mov.b64 	{%temp, %r69}, %fd84;
	}
	and.b32  	%r70, %r69, 2146435072;
	setp.ne.s32 	%p46, %r70, 2146435072;
	@%p46 bra 	$L__BB0_29;
	setp.num.f64 	%p47, %fd30, %fd30;
	@%p47 bra 	$L__BB0_27;
	mov.f64 	%fd85, 0d4000000000000000;
	add.rn.f64 	%fd110, %fd30, %fd85;
	bra.uni 	$L__BB0_29;
$L__BB0_27:
	setp.neu.f64 	%p48, %fd31, 0d7FF0000000000000;
	@%p48 bra 	$L__BB0_29;
	setp.lt.s32 	%p49, %r10, 0;
	setp.eq.s32 	%p50, %r7, 1062207488;
	setp.lt.s32 	%p51, %r19, 0;
	selp.b32 	%r72, 0, 2146435072, %p51;
	and.b32  	%r73, %r19, 2147483647;
	setp.ne.s32 	%p52, %r73, 1071644672;
	or.b32  	%r74, %r72, -2147483648;
	selp.b32 	%r75, %r74, %r72, %p52;
	selp.b32 	%r76, %r75, %r72, %p50;
	selp.b32 	%r77, %r76, %r72, %p49;
	mov.b32 	%r78, 0;
	mov.b64 	%fd110, {%r78, %r77};
$L__BB0_29:
	setp.eq.s32 	%p53, %r7, 1062207488;
	setp.eq.f64 	%p54, %fd30, 0d3FF0000000000000;
	selp.f64 	%fd86, 0d3FF0000000000000, %fd110, %p54;
	add.f64 	%fd38, %fd29, %fd86;
	ld.global.f64 	%fd87, [%rd1+32];
	sub.f64 	%fd39, %fd1, %fd87;
	{
	.reg .b32 %temp; 
	mov.b64 	{%temp, %r11}, %fd39;
	}
	abs.f64 	%fd40, %fd39;
	{ // callseq 4, 0
	.param .b64 param0;
	st.param.f64 	[param0], %fd40;
	.param .b64 retval0;
	call.uni (retval0), 
	__internal_accurate_pow, 
	(
	param0
	);
	ld.param.f64 	%fd88, [retval0];
	} // callseq 4
	setp.lt.s32 	%p55, %r11, 0;
	neg.f64 	%fd90, %fd88;
	selp.f64 	%fd91, %fd90, %fd88, %p53;
	selp.f64 	%fd112, %fd91, %fd88, %p55;
	setp.neu.f64 	%p56, %fd39, 0d0000000000000000;
	@%p56 bra 	$L__BB0_31;
	selp.b32 	%r80, %r11, 0, %p53;
	setp.lt.s32 	%p58, %r19, 0;
	or.b32  	%r81, %r80, 2146435072;
	selp.b32 	%r82, %r81, %r80, %p58;
	mov.b32 	%r83, 0;
	mov.b64 	%fd112, {%r83, %r82};
$L__BB0_31:
	add.f64 	%fd92, %fd39, 0d4000000000000000;
	{
	.reg .b32 %temp; 
	mov.b64 	{%temp, %r84}, %fd92;
	}
	and.b32  	%r85, %r84, 2146435072;
	setp.ne.s32 	%p59, %r85, 2146435072;
	@%p59 bra 	$L__BB0_36;
	setp.num.f64 	%p60, %fd39, %fd39;
	@%p60 bra 	$L__BB0_34;
	mov.f64 	%fd93, 0d4000000000000000;
	add.rn.f64 	%fd112, %fd39, %fd93;
	bra.uni 	$L__BB0_36;
$L__BB0_34:
	setp.neu.f64 	%p61, %fd40, 0d7FF0000000000000;
	@%p61 bra 	$L__BB0_36;
	setp.lt.s32 	%p62, %r11, 0;
	setp.eq.s32 	%p63, %r7, 1062207488;
	setp.lt.s32 	%p64, %r19, 0;
	selp.b32 	%r87, 0, 2146435072, %p64;
	and.b32  	%r88, %r19, 2147483647;
	setp.ne.s32 	%p65, %r88, 1071644672;
	or.b32  	%r89, %r87, -2147483648;
	selp.b32 	%r90, %r89, %r87, %p65;
	selp.b32 	%r91, %r90, %r87, %p63;
	selp.b32 	%r92, %r91, %r87, %p62;
	mov.b32 	%r93, 0;
	mov.b64 	%fd112, {%r93, %r92};
$L__BB0_36:
	setp.eq.s32 	%p66, %r7, 1062207488;
	setp.eq.f64 	%p67, %fd39, 0d3FF0000000000000;
	selp.f64 	%fd47, 0d3FF0000000000000, %fd112, %p67;
	ld.global.f64 	%fd94, [%rd1+40];
	sub.f64 	%fd48, %fd2, %fd94;
	{
	.reg .b32 %temp; 
	mov.b64 	{%temp, %r12}, %fd48;
	}
	abs.f64 	%fd49, %fd48;
	{ // callseq 5, 0
	.param .b64 param0;
	st.param.f64 	[param0], %fd49;
	.param .b64 retval0;
	call.uni (retval0), 
	__internal_accurate_pow, 
	(
	param0
	);
	ld.param.f64 	%fd95, [retval0];
	} // callseq 5
	setp.lt.s32 	%p68, %r12, 0;
	neg.f64 	%fd97, %fd95;
	selp.f64 	%fd98, %fd97, %fd95, %p66;
	selp.f64 	%fd114, %fd98, %fd95, %p68;
	setp.neu.f64 	%p69, %fd48, 0d0000000000000000;
	@%p69 bra 	$L__BB0_38;
	selp.b32 	%r95, %r12, 0, %p66;
	setp.lt.s32 	%p71, %r19, 0;
	or.b32  	%r96, %r95, 2146435072;
	selp.b32 	%r97, %r96, %r95, %p71;
	mov.b32 	%r98, 0;
	mov.b64 	%fd114, {%r98, %r97};
$L__BB0_38:
	add.f64 	%fd99, %fd48, 0d4000000000000000;
	{
	.reg .b32 %temp; 
	mov.b64 	{%temp, %r99}, %fd99;
	}
	and.b32  	%r100, %r99, 2146435072;
	setp.ne.s32 	%p72, %r100, 2146435072;
	@%p72 bra 	$L__BB0_43;
	setp.num.f64 	%p73, %fd48, %fd48;
	@%p73 bra 	$L__BB0_41;
	mov.f64 	%fd100, 0d4000000000000000;
	add.rn.f64 	%fd114, %fd48, %fd100;
	bra.uni 	$L__BB0_43;
$L__BB0_41:
	setp.neu.f64 	%p74, %fd49, 0d7FF0000000000000;
	@%p74 bra 	$L__BB0_43;
	setp.lt.s32 	%p75, %r12, 0;
	setp.eq.s32 	%p76, %r7, 1062207488;
	setp.lt.s32 	%p77, %r19, 0;
	selp.b32 	%r102, 0, 2146435072, %p77;
	and.b32  	%r103, %r19, 2147483647;
	setp.ne.s32 	%p78, %r103, 1071644672;
	or.b32  	%r104, %r102, -2147483648;
	selp.b32 	%r105, %r104, %r102, %p78;
	selp.b32 	%r106, %r105, %r102, %p76;
	selp.b32 	%r107, %r106, %r102, %p75;
	mov.b32 	%r108, 0;
	mov.b64 	%fd114, {%r108, %r107};
$L__BB0_43:
	ld.param.u64 	%rd41, [_Z16KMeansClusteringPdS_S_S_S_iPi_param_2];
	add.u64 	%rd13, %SPL, 0;
	setp.eq.f64 	%p79, %fd48, 0d3FF0000000000000;
	selp.f64 	%fd101, 0d3FF0000000000000, %fd114, %p79;
	add.f64 	%fd102, %fd47, %fd101;
	st.local.u64 	[%rd13], %rd41;
	st.local.u64 	[%rd13+8], %rd6;
	st.local.u64 	[%rd13+16], %rd7;
	setp.leu.f64 	%p80, %fd20, %fd38;
	setp.gt.f64 	%p81, %fd38, %fd102;
	selp.b32 	%r109, 2, 1, %p81;
	setp.lt.f64 	%p82, %fd20, %fd102;
	selp.b32 	%r110, 0, 2, %p82;
	selp.b32 	%r13, %r110, %r109, %p80;
	mul.wide.u32 	%rd14, %r13, 8;
	add.s64 	%rd2, %rd13, %rd14;
	and.pred  	%p84, %p80, %p82;
	@%p84 bra 	$L__BB0_45;
	ld.param.u64 	%rd42, [_Z16KMeansClusteringPdS_S_S_S_iPi_param_2];
	cvta.to.global.u64 	%rd15, %rd42;
	mul.wide.s32 	%rd16, %r4, 8;
	add.s64 	%rd17, %rd15, %rd16;
	mov.b64 	%rd18, 0;
	st.global.u64 	[%rd17], %rd18;
	st.global.u64 	[%rd17+8], %rd18;
	bra.uni 	$L__BB0_46;
$L__BB0_45:
	ld.local.u64 	%rd19, [%rd2];
	mul.wide.s32 	%rd20, %r4, 8;
	add.s64 	%rd21, %rd19, %rd20;
	st.f64 	[%rd21], %fd1;
	st.f64 	[%rd21+8], %fd2;
$L__BB0_46:
	setp.eq.s32 	%p85, %r13, 1;
	@%p85 bra 	$L__BB0_48;
	cvta.to.global.u64 	%rd22, %rd6;
	mul.wide.s32 	%rd23, %r4, 8;
	add.s64 	%rd24, %rd22, %rd23;
	mov.b64 	%rd25, 0;
	st.global.u64 	[%rd24], %rd25;
	st.global.u64 	[%rd24+8], %rd25;
	bra.uni 	$L__BB0_49;
$L__BB0_48:
	ld.local.u64 	%rd26, [%rd2];
	mul.wide.s32 	%rd27, %r4, 8;
	add.s64 	%rd28, %rd26, %rd27;
	st.f64 	[%rd28], %fd1;
	st.f64 	[%rd28+8], %fd2;
$L__BB0_49:
	setp.eq.s32 	%p86, %r13, 2;
	@%p86 bra 	$L__BB0_51;
	cvta.to.global.u64 	%rd29, %rd7;
	mul.wide.s32 	%rd30, %r4, 8;
	add.s64 	%rd31, %rd29, %rd30;
	mov.b64 	%rd32, 0;
	st.global.u64 	[%rd31], %rd32;
	st.global.u64 	[%rd31+8], %rd32;
	bra.uni 	$L__BB0_52;
$L__BB0_51:
	ld.local.u64 	%rd33, [%rd2];
	mul.wide.s32 	%rd34, %r4, 8;
	add.s64 	%rd35, %rd33, %rd34;
	st.f64 	[%rd35], %fd1;
	st.f64 	[%rd35+8], %fd2;
$L__BB0_52:
	shl.b32 	%r111, %r13, 2;
	mov.u32 	%r112, _ZZ16KMeansClusteringPdS_S_S_S_iPiE9s_cluster;
	add.s32 	%r113, %r112, %r111;
	atom.shared.add.u32 	%r114, [%r113], 1;
	bar.sync 	0;
	setp.gt.u32 	%p87, %r1, 2;
	@%p87 bra 	$L__BB0_54;
	ld.param.u64 	%rd43, [_Z16KMeansClusteringPdS_S_S_S_iPi_param_6];
	cvta.to.global.u64 	%rd36, %rd43;
	mul.wide.u32 	%rd37, %r1, 4;
	add.s64 	%rd38, %rd36, %rd37;
	shl.b32 	%r115, %r1, 2;
	add.s32 	%r117, %r112, %r115;
	ld.shared.u32 	%r118, [%r117];
	atom.global.add.u32 	%r119, [%rd38], %r118;
$L__BB0_54:
	ret;

}
	// .globl	_Z10sumClusterPdS_S_i
.visible .entry _Z10sumClusterPdS_S_i(
	.param .u64 .ptr .align 1 _Z10sumClusterPdS_S_i_param_0,
	.param .u64 .ptr .align 1 _Z10sumClusterPdS_S_i_param_1,
	.param .u64 .ptr .align 1 _Z10sumClusterPdS_S_i_param_2,
	.param .u32 _Z10sumClusterPdS_S_i_param_3
)
{
	.reg .pred 	%p<6>;
	.reg .b32 	%r<29>;
	.reg .b64 	%rd<15>;
	.reg .b64 	%fd<31>;
	// demoted variable
	.shared .align 8 .b8 _ZZ10sumClusterPdS_S_iE13shared_data_1[16384];
	// demoted variable
	.shared .align 8 .b8 _ZZ10sumClusterPdS_S_iE13shared_data_2[16384];
	// demoted variable
	.shared .align 8 .b8 _ZZ10sumClusterPdS_S_iE13shared_data_3[16384];
	ld.param.u64 	%rd4, [_Z10sumClusterPdS_S_i_param_0];
	ld.param.u64 	%rd5, [_Z10sumClusterPdS_S_i_param_1];
	ld.param.u64 	%rd6, [_Z10sumClusterPdS_S_i_param_2];
	ld.param.u32 	%r10, [_Z10sumClusterPdS_S_i_param_3];
	cvta.to.global.u64 	%rd1, %rd6;
	cvta.to.global.u64 	%rd2, %rd5;
	cvta.to.global.u64 	%rd3, %rd4;
	mov.u32 	%r1, %ctaid.x;
	mov.u32 	%r28, %ntid.x;
	mov.u32 	%r3, %tid.x;
	mad.lo.s32 	%r11, %r1, %r28, %r3;
	shl.b32 	%r4, %r11, 1;
	setp.ge.s32 	%p1, %r4, %r10;
	@%p1 bra 	$L__BB1_2;
	mul.wide.s32 	%rd7, %r4, 8;
	add.s64 	%rd8, %rd3, %rd7;
	ld.global.f64 	%fd1, [%rd8];
	shl.b32 	%r12, %r3, 4;
	mov.u32 	%r13, _ZZ10sumClusterPdS_S_iE13shared_data_1;
	add.s32 	%r14, %r13, %r12;
	st.shared.f64 	[%r14], %fd1;
	ld.global.f64 	%fd2, [%rd8+8];
	st.shared.f64 	[%r14+8], %fd2;
	add.s64 	%rd9, %rd2, %rd7;
	ld.global.f64 	%fd3, [%rd9];
	mov.u32 	%r15, _ZZ10sumClusterPdS_S_iE13shared_data_2;
	add.s32 	%r16, %r15, %r12;
	st.shared.f64 	[%r16], %fd3;
	ld.global.f64 	%fd4, [%rd9+8];
	st.shared.f64 	[%r16+8], %fd4;
	add.s64 	%rd10, %rd1, %rd7;
	ld.global.f64 	%fd5, [%rd10];
	mov.u32 	%r17, _ZZ10sumClusterPdS_S_iE13shared_data_3;
	add.s32 	%r18, %r17, %r12;
	st.shared.f64 	[%r18], %fd5;
	ld.global.f64 	%fd6, [%rd10+8];
	st.shared.f64 	[%r18+8], %fd6;
	bar.sync 	0;
$L__BB1_2:
	setp.lt.u32 	%p2, %r28, 2;
	@%p2 bra 	$L__BB1_6;
	shl.b32 	%r19, %r3, 4;
	mov.u32 	%r20, _ZZ10sumClusterPdS_S_iE13shared_data_1;
	add.s32 	%r5, %r20, %r19;
	mov.u32 	%r21, _ZZ10sumClusterPdS_S_iE13shared_data_2;
	add.s32 	%r6, %r21, %r19;
	mov.u32 	%r22, _ZZ10sumClusterPdS_S_iE13shared_data_3;
	add.s32 	%r7, %r22, %r19;
$L__BB1_4:
	shr.u32 	%r9, %r28, 1;
	setp.ge.u32 	%p3, %r3, %r9;
	@%p3 bra 	$L__BB1_8;
	shl.b32 	%r23, %r28, 3;
	add.s32 	%r24, %r5, %r23;
	ld.shared.f64 	%fd7, [%r24];
	ld.shared.f64 	%fd8, [%r5];
	add.f64 	%fd9, %fd7, %fd8;
	st.shared.f64 	[%r5], %fd9;
	ld.shared.f64 	%fd10, [%r24+8];
	ld.shared.f64 	%fd11, [%r5+8];
	add.f64 	%fd12, %fd10, %fd11;
	st.shared.f64 	[%r5+8], %fd12;
	add.s32 	%r25, %r6, %r23;
	ld.shared.f64 	%fd13, [%r25];
	ld.shared.f64 	%fd14, [%r6];
	add.f64 	%fd15, %fd13, %fd14;
	st.shared.f64 	[%r6], %fd15;
	ld.shared.f64 	%fd16, [%r25+8];
	ld.shared.f64 	%fd17, [%r6+8];
	add.f64 	%fd18, %fd16, %fd17;
	st.shared.f64 	[%r6+8], %fd18;
	add.s32 	%r26, %r7, %r23;
	ld.shared.f64 	%fd19, [%r26];
	ld.shared.f64 	%fd20, [%r7];
	add.f64 	%fd21, %fd19, %fd20;
	st.shared.f64 	[%r7], %fd21;
	ld.shared.f64 	%fd22, [%r26+8];
	ld.shared.f64 	%fd23, [%r7+8];
	add.f64 	%fd24, %fd22, %fd23;
	st.shared.f64 	[%r7+8], %fd24;
	bar.sync 	0;
	setp.gt.u32 	%p4, %r28, 3;
	mov.u32 	%r28, %r9;
	@%p4 bra 	$L__BB1_4;
$L__BB1_6:
	setp.ne.s32 	%p5, %r3, 0;
	@%p5 bra 	$L__BB1_8;
	ld.shared.f64 	%fd25, [_ZZ10sumClusterPdS_S_iE13shared_data_1];
	shl.b32 	%r27, %r1, 1;
	mul.wide.u32 	%rd11, %r27, 8;
	add.s64 	%rd12, %rd3, %rd11;
	st.global.f64 	[%rd12], %fd25;
	ld.shared.f64 	%fd26, [_ZZ10sumClusterPdS_S_iE13shared_data_1+8];
	st.global.f64 	[%rd12+8], %fd26;
	ld.shared.f64 	%fd27, [_ZZ10sumClusterPdS_S_iE13shared_data_2];
	add.s64 	%rd13, %rd2, %rd11;
	st.global.f64 	[%rd13], %fd27;
	ld.shared.f64 	%fd28, [_ZZ10sumClusterPdS_S_iE13shared_data_2+8];
	st.global.f64 	[%rd13+8], %fd28;
	ld.shared.f64 	%fd29, [_ZZ10sumClusterPdS_S_iE13shared_data_3];
	add.s64 	%rd14, %rd1, %rd11;
	st.global.f64 	[%rd14], %fd29;
	ld.shared.f64 	%fd30, [_ZZ10sumClusterPdS_S_iE13shared_data_3+8];
	st.global.f64 	[%rd14+8], %fd30;
$L__BB1_8:
	ret;

}
.func  (.param .b64 func_retval0) __internal_accurate_pow(
	.param .b64 __internal_accurate_pow_param_0
)
{
	.reg .pred 	%p<8>;
	.reg .b32 	%r<49>;
	.reg .b32 	%f<3>;
	.reg .b64 	%fd<109>;

	ld.param.f64 	%fd10, [__internal_accurate_pow_param_0];
	{
	.reg .b32 %temp; 
	mov.b64 	{%temp, %r46}, %fd10;
	}
	{
	.reg .b32 %temp; 
	mov.b64 	{%r45, %temp}, %fd10;
	}
	shr.u32 	%r47, %r46, 20;
	setp.gt.u32 	%p1, %r46, 1048575;
	@%p1 bra 	$L__BB2_2;
	mul.f64 	%fd11, %fd10, 0d4350000000000000;
	{
	.reg .b32 %temp; 
	mov.b64 	{%temp, %r46}, %fd11;
	}
	{
	.reg .b32 %temp; 
	mov.b64 	{%r45, %temp}, %fd11;
	}
	shr.u32 	%r16, %r46, 20;
	add.s32 	%r47, %r16, -54;
$L__BB2_2:
	add.s32 	%r48, %r47, -1023;
	and.b32  	%r17, %r46, -2146435073;
	or.b32  	%r18, %r17, 1072693248;
	mov.b64 	%fd107, {%r45, %r18};
	setp.lt.u32 	%p2, %r18, 1073127583;
	@%p2 bra 	$L__BB2_4;
	{
	.reg .b32 %temp; 
	mov.b64 	{%r19, %temp}, %fd107;
	}
	{
	.reg .b32 %temp; 
	mov.b64 	{%temp, %r20}, %fd107;
	}
	add.s32 	%r21, %r20, -1048576;
	mov.b64 	%fd107, {%r19, %r21};
	add.s32 	%r48, %r47, -1022;
$L__BB2_4:
	add.f64 	%fd12, %fd107, 0dBFF0000000000000;
	add.f64 	%fd13, %fd107, 0d3FF0000000000000;
	rcp.approx.ftz.f64 	%fd14, %fd13;
	neg.f64 	%fd15, %fd13;
	fma.rn.f64 	%fd16, %fd15, %fd14, 0d3FF0000000000000;
	fma.rn.f64 	%fd17, %fd16, %fd16, %fd16;
	fma.rn.f64 	%fd18, %fd17, %fd14, %fd14;
	mul.f64 	%fd19, %fd12, %fd18;
	fma.rn.f64 	%fd20, %fd12, %fd18, %fd19;
	mul.f64 	%fd21, %fd20, %fd20;
	fma.rn.f64 	%fd22, %fd21, 0d3EB0F5FF7D2CAFE2, 0d3ED0F5D241AD3B5A;
	fma.rn.f64 	%fd23, %fd22, %fd21, 0d3EF3B20A75488A3F;
	fma.rn.f64 	%fd24, %fd23, %fd21, 0d3F1745CDE4FAECD5;
	fma.rn.f64 	%fd25, %fd24, %fd21, 0d3F3C71C7258A578B;
	fma.rn.f64 	%fd26, %fd25, %fd21, 0d3F6249249242B910;
	fma.rn.f64 	%fd27, %fd26, %fd21, 0d3F89999999999DFB;
	sub.f64 	%fd28, %fd12, %fd20;
	add.f64 	%fd29, %fd28, %fd28;
	neg.f64 	%fd30, %fd20;
	fma.rn.f64 	%fd31, %fd30, %fd12, %fd29;
	mul.f64 	%fd32, %fd18, %fd31;
	fma.rn.f64 	%fd33, %fd21, %fd27, 0d3FB5555555555555;
	mov.f64 	%fd34, 0d3FB5555555555555;
	sub.f64 	%fd35, %fd34, %fd33;
	fma.rn.f64 	%fd36, %fd21, %fd27, %fd35;
	add.f64 	%fd37, %fd36, 0dBC46A4CB00B9E7B0;
	add.f64 	%fd38, %fd33, %fd37;
	sub.f64 	%fd39, %fd33, %fd38;
	add.f64 	%fd40, %fd37, %fd39;
	mul.rn.f64 	%fd41, %fd20, %fd20;
	neg.f64 	%fd42, %fd41;
	fma.rn.f64 	%fd43, %fd20, %fd20, %fd42;
	{
	.reg .b32 %temp; 
	mov.b64 	{%r22, %temp}, %fd32;
	}
	{
	.reg .b32 %temp; 
	mov.b64 	{%temp, %r23}, %fd32;
	}
	add.s32 	%r24, %r23, 1048576;
	mov.b64 	%fd44, {%r22, %r24};
	fma.rn.f64 	%fd45, %fd20, %fd44, %fd43;
	mul.rn.f64 	%fd46, %fd41, %fd20;
	neg.f64 	%fd47, %fd46;
	fma.rn.f64 	%fd48, %fd41, %fd20, %fd47;
	fma.rn.f64 	%fd49, %fd41, %fd32, %fd48;
	fma.rn.f64 	%fd50, %fd45, %fd20, %fd49;
	mul.rn.f64 	%fd51, %fd38, %fd46;
	neg.f64 	%fd52, %fd51;
	fma.rn.f64 	%fd53, %fd38, %fd46, %fd52;
	fma.rn.f64 	%fd54, %fd38, %fd50, %fd53;
	fma.rn.f64 	%fd55, %fd40, %fd46, %fd54;
	add.f64 	%fd56, %fd51, %fd55;
	sub.f64 	%fd57, %fd51, %fd56;
	add.f64 	%fd58, %fd55, %fd57;
	add.f64 	%fd59, %fd20, %fd56;
	sub.f64 	%fd60, %fd20, %fd59;
	add.f64 	%fd61, %fd56, %fd60;
	add.f64 	%fd62, %fd58, %fd61;
	add.f64 	%fd63, %fd32, %fd62;
	add.f64 	%fd64, %fd59, %fd63;
	sub.f64 	%fd65, %fd59, %fd64;
	add.f64 	%fd66, %fd63, %fd65;
	xor.b32  	%r25, %r48, -2147483648;
	mov.b32 	%r26, 1127219200;
	mov.b64 	%fd67, {%r25, %r26};
	mov.b32 	%r27, -2147483648;
	mov.b64 	%fd68, {%r27, %r26};
	sub.f64 	%fd69, %fd67, %fd68;
	fma.rn.f64 	%fd70, %fd69, 0d3FE62E42FEFA39EF, %fd64;
	fma.rn.f64 	%fd71, %fd69, 0dBFE62E42FEFA39EF, %fd70;
	sub.f64 	%fd72, %fd71, %fd64;
	sub.f64 	%fd73, %fd66, %fd72;
	fma.rn.f64 	%fd74, %fd69, 0d3C7ABC9E3B39803F, %fd73;
	add.f64 	%fd75, %fd70, %fd74;
	sub.f64 	%fd76, %fd70, %fd75;
	add.f64 	%fd77, %fd74, %fd76;
	mov.f64 	%fd78, 0d4000000000000000;
	{
	.reg .b32 %temp; 
	mov.b64 	{%temp, %r28}, %fd78;
	}
	{
	.reg .b32 %temp; 
	mov.b64 	{%r29, %temp}, %fd78;
	}
	shl.b32 	%r30, %r28, 1;
	setp.gt.u32 	%p3, %r30, -33554433;
	and.b32  	%r31, %r28, -15728641;
	selp.b32 	%r32, %r31, %r28, %p3;
	mov.b64 	%fd79, {%r29, %r32};
	mul.rn.f64 	%fd80, %fd75, %fd79;
	neg.f64 	%fd81, %fd80;
	fma.rn.f64 	%fd82, %fd75, %fd79, %fd81;
	fma.rn.f64 	%fd83, %fd77, %fd79, %fd82;
	add.f64 	%fd4, %fd80, %fd83;
	sub.f64 	%fd84, %fd80, %fd4;
	add.f64 	%fd5, %fd83, %fd84;
	fma.rn.f64 	%fd85, %fd4, 0d3FF71547652B82FE, 0d4338000000000000;
	{
	.reg .b32 %temp; 
	mov.b64 	{%r13, %temp}, %fd85;
	}
	mov.f64 	%fd86, 0dC338000000000000;
	add.rn.f64 	%fd87, %fd85, %fd86;
	fma.rn.f64 	%fd88, %fd87, 0dBFE62E42FEFA39EF, %fd4;
	fma.rn.f64 	%fd89, %fd87, 0dBC7ABC9E3B39803F, %fd88;
	fma.rn.f64 	%fd90, %fd89, 0d3E5ADE1569CE2BDF, 0d3E928AF3FCA213EA;
	fma.rn.f64 	%fd91, %fd90, %fd89, 0d3EC71DEE62401315;
	fma.rn.f64 	%fd92, %fd91, %fd89, 0d3EFA01997C89EB71;
	fma.rn.f64 	%fd93, %fd92, %fd89, 0d3F2A01A014761F65;
	fma.rn.f64 	%fd94, %fd93, %fd89, 0d3F56C16C1852B7AF;
	fma.rn.f64 	%fd95, %fd94, %fd89, 0d3F81111111122322;
	fma.rn.f64 	%fd96, %fd95, %fd89, 0d3FA55555555502A1;
	fma.rn.f64 	%fd97, %fd96, %fd89, 0d3FC5555555555511;
	fma.rn.f64 	%fd98, %fd97, %fd89, 0d3FE000000000000B;
	fma.rn.f64 	%fd99, %fd98, %fd89, 0d3FF0000000000000;
	fma.rn.f64 	%fd100, %fd99, %fd89, 0d3FF0000000000000;
	{
	.reg .b32 %temp; 
	mov.b64 	{%r14, %temp}, %fd100;
	}
	{
	.reg .b32 %temp; 
	mov.b64 	{%temp, %r15}, %fd100;
	}
	shl.b32 	%r33, %r13, 20;
	add.s32 	%r34, %r33, %r15;
	mov.b64 	%fd108, {%r14, %r34};
	{
	.reg .b32 %temp; 
	mov.b64 	{%temp, %r35}, %fd4;
	}
	mov.b32 	%f2, %r35;
	abs.f32 	%f1, %f2;
	setp.lt.f32 	%p4, %f1, 0f4086232B;
	@%p4 bra 	$L__BB2_7;
	setp.lt.f64 	%p5, %fd4, 0d0000000000000000;
	add.f64 	%fd101, %fd4, 0d7FF0000000000000;
	selp.f64 	%fd108, 0d0000000000000000, %fd101, %p5;
	setp.geu.f32 	%p6, %f1, 0f40874800;
	@%p6 bra 	$L__BB2_7;
	shr.u32 	%r36, %r13, 31;
	add.s32 	%r37, %r13, %r36;
	shr.s32 	%r38, %r37, 1;
	shl.b32 	%r39, %r38, 20;
	add.s32 	%r40, %r15, %r39;
	mov.b64 	%fd102, {%r14, %r40};
	sub.s32 	%r41, %r13, %r38;
	shl.b32 	%r42, %r41, 20;
	add.s32 	%r43, %r42, 1072693248;
	mov.b32 	%r44, 0;
	mov.b64 	%fd103, {%r44, %r43};
	mul.f64 	%fd108, %fd103, %fd102;
$L__BB2_7:
	abs.f64 	%fd104, %fd108;
	setp.eq.f64 	%p7, %fd104, 0d7FF0000000000000;
	fma.rn.f64 	%fd105, %fd108, %fd5, %fd108;
	selp.f64 	%fd106, %fd108, %fd105, %p7;
	st.param.f64 	[func_retval0], %fd106;
	ret;

}


// ===== COMPILED SASS (sm_100) =====

	.target	sm_100

	.elftype	@"ET_EXEC"


//--------------------- .note.nv.tkinfo           --------------------------
	.section	.note.nv.tkinfo,"",@"SHT_NOTE"
	.sectionflags	@"SHF_NOTE_NV_TKINFO"
	.tkinfo
        /*0018*/ 	.word	0x00000002
        /*0030*/ 	.string	""
        /*0030*/ 	.string	"ptxas"
        /*0030*/ 	.string	"Cuda compilation tools, release 13.0, V13.0.88"
        /*0030*/ 	.string	"Build cuda_13.0.r13.0/compiler.36424714_0"
        /*0030*/ 	.string	"-arch sm_100 -m 64 "



//--------------------- .note.nv.cuinfo           --------------------------
	.section	.note.nv.cuinfo,"",@"SHT_NOTE"
	.sectionflags	@"SHF_NOTE_NV_CUINFO"
        /*0018*/ 	.short	0x0002
        /*001a*/ 	.short	0x0064
        /*001c*/ 	.short	0x0082
	.zero		2


//--------------------- .nv.info                  --------------------------
	.section	.nv.info,"",@"SHT_CUDA_INFO"
	.align	4


	//----- nvinfo : EIATTR_REGCOUNT
	.align		4
        /*0000*/ 	.byte	0x04, 0x2f
        /*0002*/ 	.short	(.L_1 - .L_0)
	.align		4
.L_0:
        /*0004*/ 	.word	index@(_Z16KMeansClusteringPdS_S_S_S_iPi)
        /*0008*/ 	.word	0x00000026


	//----- nvinfo : EIATTR_FRAME_SIZE
	.align		4
.L_1:
        /*000c*/ 	.byte	0x04, 0x11
        /*000e*/ 	.short	(.L_3 - .L_2)
	.align		4
.L_2:
        /*0010*/ 	.word	index@($_Z16KMeansClusteringPdS_S_S_S_iPi$__internal_accurate_pow)
        /*0014*/ 	.word	0x00000018


	//----- nvinfo : EIATTR_FRAME_SIZE
	.align		4
.L_3:
        /*0018*/ 	.byte	0x04, 0x11
        /*001a*/ 	.short	(.L_5 - .L_4)
	.align		4
.L_4:
        /*001c*/ 	.word	index@(_Z16KMeansClusteringPdS_S_S_S_iPi)
        /*0020*/ 	.word	0x00000018


	//----- nvinfo : EIATTR_REGCOUNT
	.align		4
.L_5:
        /*0024*/ 	.byte	0x04, 0x2f
        /*0026*/ 	.short	(.L_7 - .L_6)
	.align		4
.L_6:
        /*0028*/ 	.word	index@(_Z10sumClusterPdS_S_i)
        /*002c*/ 	.word	0x00000018


	//----- nvinfo : EIATTR_FRAME_SIZE
	.align		4
.L_7:
        /*0030*/ 	.byte	0x04, 0x11
        /*0032*/ 	.short	(.L_9 - .L_8)
	.align		4
.L_8:
        /*0034*/ 	.word	index@(_Z10sumClusterPdS_S_i)
        /*0038*/ 	.word	0x00000000


	//----- nvinfo : EIATTR_MIN_STACK_SIZE
	.align		4
.L_9:
        /*003c*/ 	.byte	0x04, 0x12
        /*003e*/ 	.short	(.L_11 - .L_10)
	.align		4
.L_10:
        /*0040*/ 	.word	index@(_Z10sumClusterPdS_S_i)
        /*0044*/ 	.word	0x00000000


	//----- nvinfo : EIATTR_MIN_STACK_SIZE
	.align		4
.L_11:
        /*0048*/ 	.byte	0x04, 0x12
        /*004a*/ 	.short	(.L_13 - .L_12)
	.align		4
.L_12:
        /*004c*/ 	.word	index@(_Z16KMeansClusteringPdS_S_S_S_iPi)
        /*0050*/ 	.word	0x00000018
.L_13:


//--------------------- .nv.compat                --------------------------
	.section	.nv.compat,"",@"SHT_CUDA_COMPAT_INFO"
	.align	4
        /*0000*/ 	.byte	0x02, 0x09, 0x00, 0x00, 0x02, 0x02, 0x01, 0x00, 0x02, 0x05, 0x05, 0x00, 0x03, 0x07, 0x01, 0x01
        /*0010*/ 	.byte	0x02, 0x03, 0x00, 0x00, 0x02, 0x06, 0x01, 0x00, 0x04, 0x0b, 0x08, 0x00, 0x01, 0x00, 0x00, 0x00
        /*0020*/ 	.byte	0x00, 0x00, 0x00, 0x00


//--------------------- .nv.info._Z10sumClusterPdS_S_i --------------------------
	.section	.nv.info._Z10sumClusterPdS_S_i,"",@"SHT_CUDA_INFO"
	.sectionflags	@""
	.align	4


	//----- nvinfo : EIATTR_CUDA_API_VERSION
	.align		4
        /*0000*/ 	.byte	0x04, 0x37
        /*0002*/ 	.short	(.L_15 - .L_14)
.L_14:
        /*0004*/ 	.word	0x00000082


	//----- nvinfo : EIATTR_KPARAM_INFO
	.align		4
.L_15:
        /*0008*/ 	.byte	0x04, 0x17
        /*000a*/ 	.short	(.L_17 - .L_16)
.L_16:
        /*000c*/ 	.word	0x00000000
        /*0010*/ 	.short	0x0003
        /*0012*/ 	.short	0x0018
        /*0014*/ 	.byte	0x00, 0xf0, 0x11, 0x00


	//----- nvinfo : EIATTR_KPARAM_INFO
	.align		4
.L_17:
        /*0018*/ 	.byte	0x04, 0x17
        /*001a*/ 	.short	(.L_19 - .L_18)
.L_18:
        /*001c*/ 	.word	0x00000000
        /*0020*/ 	.short	0x0002
        /*0022*/ 	.short	0x0010
        /*0024*/ 	.byte	0x00, 0xf5, 0x21, 0x00


	//----- nvinfo : EIATTR_KPARAM_INFO
	.align		4
.L_19:
        /*0028*/ 	.byte	0x04, 0x17
        /*002a*/ 	.short	(.L_21 - .L_20)
.L_20:
        /*002c*/ 	.word	0x00000000
        /*0030*/ 	.short	0x0001
        /*0032*/ 	.short	0x0008
        /*0034*/ 	.byte	0x00, 0xf5, 0x21, 0x00


	//----- nvinfo : EIATTR_KPARAM_INFO
	.align		4
.L_21:
        /*0038*/ 	.byte	0x04, 0x17
        /*003a*/ 	.short	(.L_23 - .L_22)
.L_22:
        /*003c*/ 	.word	0x00000000
        /*0040*/ 	.short	0x0000
        /*0042*/ 	.short	0x0000
        /*0044*/ 	.byte	0x00, 0xf5, 0x21, 0x00


	//----- nvinfo : EIATTR_SPARSE_MMA_MASK
	.align		4
.L_23:
        /*0048*/ 	.byte	0x03, 0x50
        /*004a*/ 	.short	0x0000


	//----- nvinfo : EIATTR_MAXREG_COUNT
	.align		4
        /*004c*/ 	.byte	0x03, 0x1b
        /*004e*/ 	.short	0x00ff


	//----- nvinfo : EIATTR_NUM_BARRIERS
	.align		4
        /*0050*/ 	.byte	0x02, 0x4c
        /*0052*/ 	.byte	0x01
	.zero		1


	//----- nvinfo : EIATTR_MERCURY_ISA_VERSION
	.align		4
        /*0054*/ 	.byte	0x03, 0x5f
        /*0056*/ 	.short	0x0101


	//----- nvinfo : EIATTR_VRC_CTA_INIT_COUNT
	.align		4
        /*0058*/ 	.byte	0x02, 0x4a
	.zero		1
	.zero		1


	//----- nvinfo : EIATTR_EXIT_INSTR_OFFSETS
	.align		4
        /*005c*/ 	.byte	0x04, 0x1c
        /*005e*/ 	.short	(.L_25 - .L_24)


	//   ....[0]....
.L_24:
        /*0060*/ 	.word	0x00000340


	//   ....[1]....
        /*0064*/ 	.word	0x00000560


	//   ....[2]....
        /*0068*/ 	.word	0x000006a0


	//----- nvinfo : EIATTR_CRS_STACK_SIZE
	.align		4
.L_25:
        /*006c*/ 	.byte	0x04, 0x1e
        /*006e*/ 	.short	(.L_27 - .L_26)
.L_26:
        /*0070*/ 	.word	0x00000000


	//----- nvinfo : EIATTR_CBANK_PARAM_SIZE
	.align		4
.L_27:
        /*0074*/ 	.byte	0x03, 0x19
        /*0076*/ 	.short	0x001c


	//----- nvinfo : EIATTR_PARAM_CBANK
	.align		4
        /*0078*/ 	.byte	0x04, 0x0a
        /*007a*/ 	.short	(.L_29 - .L_28)
	.align		4
.L_28:
        /*007c*/ 	.word	index@(.nv.constant0._Z10sumClusterPdS_S_i)
        /*0080*/ 	.short	0x0380
        /*0082*/ 	.short	0x001c


	//----- nvinfo : EIATTR_SW_WAR
	.align		4
.L_29:
        /*0084*/ 	.byte	0x04, 0x36
        /*0086*/ 	.short	(.L_31 - .L_30)
.L_30:
        /*0088*/ 	.word	0x00000008
.L_31:


//--------------------- .nv.info._Z16KMeansClusteringPdS_S_S_S_iPi --------------------------
	.section	.nv.info._Z16KMeansClusteringPdS_S_S_S_iPi,"",@"SHT_CUDA_INFO"
	.sectionflags	@""
	.align	4


	//----- nvinfo : EIATTR_CUDA_API_VERSION
	.align		4
        /*0000*/ 	.byte	0x04, 0x37
        /*0002*/ 	.short	(.L_33 - .L_32)
.L_32:
        /*0004*/ 	.word	0x00000082


	//----- nvinfo : EIATTR_KPARAM_INFO
	.align		4
.L_33:
        /*0008*/ 	.byte	0x04, 0x17
        /*000a*/ 	.short	(.L_35 - .L_34)
.L_34:
        /*000c*/ 	.word	0x00000000
        /*0010*/ 	.short	0x0006
        /*0012*/ 	.short	0x0030
        /*0014*/ 	.byte	0x00, 0xf5, 0x21, 0x00


	//----- nvinfo : EIATTR_KPARAM_INFO
	.align		4
.L_35:
        /*0018*/ 	.byte	0x04, 0x17
        /*001a*/ 	.short	(.L_37 - .L_36)
.L_36:
        /*001c*/ 	.word	0x00000000
        /*0020*/ 	.short	0x0005
        /*0022*/ 	.short	0x0028
        /*0024*/ 	.byte	0x00, 0xf0, 0x11, 0x00


	//----- nvinfo : EIATTR_KPARAM_INFO
	.align		4
.L_37:
        /*0028*/ 	.byte	0x04, 0x17
        /*002a*/ 	.short	(.L_39 - .L_38)
.L_38:
        /*002c*/ 	.word	0x00000000
        /*0030*/ 	.short	0x0004
        /*0032*/ 	.short	0x0020
        /*0034*/ 	.byte	0x00, 0xf5, 0x21, 0x00


	//----- nvinfo : EIATTR_KPARAM_INFO
	.align		4
.L_39:
        /*0038*/ 	.byte	0x04, 0x17
        /*003a*/ 	.short	(.L_41 - .L_40)
.L_40:
        /*003c*/ 	.word	0x00000000
        /*0040*/ 	.short	0x0003
        /*0042*/ 	.short	0x0018
        /*0044*/ 	.byte	0x00, 0xf5, 0x21, 0x00


	//----- nvinfo : EIATTR_KPARAM_INFO
	.align		4
.L_41:
        /*0048*/ 	.byte	0x04, 0x17
        /*004a*/ 	.short	(.L_43 - .L_42)
.L_42:
        /*004c*/ 	.word	0x00000000
        /*0050*/ 	.short	0x0002
        /*0052*/ 	.short	0x0010
        /*0054*/ 	.byte	0x00, 0xf5, 0x21, 0x00


	//----- nvinfo : EIATTR_KPARAM_INFO
	.align		4
.L_43:
        /*0058*/ 	.byte	0x04, 0x17
        /*005a*/ 	.short	(.L_45 - .L_44)
.L_44:
        /*005c*/ 	.word	0x00000000
        /*0060*/ 	.short	0x0001
        /*0062*/ 	.short	0x0008
        /*0064*/ 	.byte	0x00, 0xf5, 0x21, 0x00


	//----- nvinfo : EIATTR_KPARAM_INFO
	.align		4
.L_45:
        /*0068*/ 	.byte	0x04, 0x17
        /*006a*/ 	.short	(.L_47 - .L_46)
.L_46:
        /*006c*/ 	.word	0x00000000
        /*0070*/ 	.short	0x0000
        /*0072*/ 	.short	0x0000
        /*0074*/ 	.byte	0x00, 0xf5, 0x21, 0x00


	//----- nvinfo : EIATTR_SPARSE_MMA_MASK
	.align		4
.L_47:
        /*0078*/ 	.byte	0x03, 0x50
        /*007a*/ 	.short	0x0000


	//----- nvinfo : EIATTR_MAXREG_COUNT
	.align		4
        /*007c*/ 	.byte	0x03, 0x1b
        /*007e*/ 	.short	0x00ff


	//----- nvinfo : EIATTR_NUM_BARRIERS
	.align		4
        /*0080*/ 	.byte	0x02, 0x4c
        /*0082*/ 	.byte	0x01
	.zero		1


	//----- nvinfo : EIATTR_MERCURY_ISA_VERSION
	.align		4
        /*0084*/ 	.byte	0x03, 0x5f
        /*0086*/ 	.short	0x0101


	//----- nvinfo : EIATTR_VRC_CTA_INIT_COUNT
	.align		4
        /*0088*/ 	.byte	0x02, 0x4a
	.zero		1
	.zero		1


	//----- nvinfo : EIATTR_EXIT_INSTR_OFFSETS
	.align		4
        /*008c*/ 	.byte	0x04, 0x1c
        /*008e*/ 	.short	(.L_49 - .L_48)


	//   ....[0]....
.L_48:
        /*0090*/ 	.word	0x000000a0


	//   ....[1]....
        /*0094*/ 	.word	0x00000e20


	//   ....[2]....
        /*0098*/ 	.word	0x00000e80


	//----- nvinfo : EIATTR_CRS_STACK_SIZE
	.align		4
.L_49:
        /*009c*/ 	.byte	0x04, 0x1e
        /*009e*/ 	.short	(.L_51 - .L_50)
.L_50:
        /*00a0*/ 	.word	0x00000000


	//----- nvinfo : EIATTR_CBANK_PARAM_SIZE
	.align		4
.L_51:
        /*00a4*/ 	.byte	0x03, 0x19
        /*00a6*/ 	.short	0x0038


	//----- nvinfo : EIATTR_PARAM_CBANK
	.align		4
        /*00a8*/ 	.byte	0x04, 0x0a
        /*00aa*/ 	.short	(.L_53 - .L_52)
	.align		4
.L_52:
        /*00ac*/ 	.word	index@(.nv.constant0._Z16KMeansClusteringPdS_S_S_S_iPi)
        /*00b0*/ 	.short	0x0380
        /*00b2*/ 	.short	0x0038


	//----- nvinfo : EIATTR_SW_WAR
	.align		4
.L_53:
        /*00b4*/ 	.byte	0x04, 0x36
        /*00b6*/ 	.short	(.L_55 - .L_54)
.L_54:
        /*00b8*/ 	.word	0x00000008
.L_55:


//--------------------- .nv.callgraph             --------------------------
	.section	.nv.callgraph,"",@"SHT_CUDA_CALLGRAPH"
	.align	4
	.sectionentsize	8
	.align		4
        /*0000*/ 	.word	0x00000000
	.align		4
        /*0004*/ 	.word	0xffffffff
	.align		4
        /*0008*/ 	.word	0x00000000
	.align		4
        /*000c*/ 	.word	0xfffffffe
	.align		4
        /*0010*/ 	.word	0x00000000
	.align		4
        /*0014*/ 	.word	0xfffffffd
	.align		4
        /*0018*/ 	.word	0x00000000
	.align		4
        /*001c*/ 	.word	0xfffffffc


//--------------------- .text._Z10sumClusterPdS_S_i --------------------------
	.section	.text._Z10sumClusterPdS_S_i,"ax",@progbits
	.align	128
        .global         _Z10sumClusterPdS_S_i
        .type           _Z10sumClusterPdS_S_i,@function
        .size           _Z10sumClusterPdS_S_i,(.L_x_25 - _Z10sumClusterPdS_S_i)
        .other          _Z10sumClusterPdS_S_i,@"STO_CUDA_ENTRY STV_DEFAULT"
_Z10sumClusterPdS_S_i:
.text._Z10sumClusterPdS_S_i:
[----:B------:R-:W-:Y:S01]  /*0000*/  LDC R1, c[0x0][0x37c] ;  /* 0x0000df00ff017b82 */ /* 0x000fe20000000800 */
[----:B------:R-:W0:Y:S01]  /*0010*/  S2R R0, SR_CTAID.X ;  /* 0x0000000000007919 */ /* 0x000e220000002500 */
[----:B------:R-:W0:Y:S01]  /*0020*/  LDCU UR4, c[0x0][0x360] ;  /* 0x00006c00ff0477ac */ /* 0x000e220008000800 */
[----:B------:R-:W0:Y:S01]  /*0030*/  S2R R3, SR_TID.X ;  /* 0x0000000000037919 */ /* 0x000e220000002100 */
[----:B------:R-:W1:Y:S01]  /*0040*/  LDCU UR5, c[0x0][0x398] ;  /* 0x00007300ff0577ac */ /* 0x000e620008000800 */
[----:B------:R-:W2:Y:S01]  /*0050*/  LDCU.64 UR8, c[0x0][0x358] ;  /* 0x00006b00ff0877ac */ /* 0x000ea20008000a00 */
[----:B0-----:R-:W-:-:S04]  /*0060*/  IMAD R2, R0, UR4, R3 ;  /* 0x0000000400027c24 */ /* 0x001fc8000f8e0203 */
[----:B------:R-:W-:Y:S02]  /*0070*/  IMAD.SHL.U32 R13, R2, 0x2, RZ ;  /* 0x00000002020d7824 */ /* 0x000fe400078e00ff */
[----:B------:R-:W-:-:S03]  /*0080*/  IMAD.U32 R2, RZ, RZ, UR4 ;  /* 0x00000004ff027e24 */ /* 0x000fc6000f8e00ff */
[----:B-1----:R-:W-:Y:S02]  /*0090*/  ISETP.GE.AND P0, PT, R13, UR5, PT ;  /* 0x000000050d007c0c */ /* 0x002fe4000bf06270 */
[----:B------:R-:W-:-:S11]  /*00a0*/  ISETP.GE.U32.AND P1, PT, R2, 0x2, PT ;  /* 0x000000020200780c */ /* 0x000fd60003f26070 */
[----:B--2---:R-:W-:Y:S05]  /*00b0*/  @P0 BRA `(.L_x_0) ;  /* 0x00000000006c0947 */ /* 0x004fea0003800000 */
[----:B------:R-:W0:Y:S08]  /*00c0*/  LDC.64 R16, c[0x0][0x380] ;  /* 0x0000e000ff107b82 */ /* 0x000e300000000a00 */
[----:B------:R-:W1:Y:S08]  /*00d0*/  LDC.64 R18, c[0x0][0x388] ;  /* 0x0000e200ff127b82 */ /* 0x000e700000000a00 */
[----:B------:R-:W2:Y:S01]  /*00e0*/  LDC.64 R20, c[0x0][0x390] ;  /* 0x0000e400ff147b82 */ /* 0x000ea20000000a00 */
[----:B0-----:R-:W-:-:S05]  /*00f0*/  IMAD.WIDE R16, R13, 0x8, R16 ;  /* 0x000000080d107825 */ /* 0x001fca00078e0210 */
[----:B------:R-:W3:Y:S01]  /*0100*/  LDG.E.64 R4, desc[UR8][R16.64] ;  /* 0x0000000810047981 */ /* 0x000ee2000c1e1b00 */
[----:B-1----:R-:W-:-:S03]  /*0110*/  IMAD.WIDE R18, R13, 0x8, R18 ;  /* 0x000000080d127825 */ /* 0x002fc600078e0212 */
[----:B------:R0:W3:Y:S04]  /*0120*/  LDG.E.64 R6, desc[UR8][R16.64+0x8] ;  /* 0x0000080810067981 */ /* 0x0000e8000c1e1b00 */
[----:B------:R-:W4:Y:S01]  /*0130*/  LDG.E.64 R8, desc[UR8][R18.64] ;  /* 0x0000000812087981 */ /* 0x000f22000c1e1b00 */
[----:B--2---:R-:W-:-:S03]  /*0140*/  IMAD.WIDE R20, R13, 0x8, R20 ;  /* 0x000000080d147825 */ /* 0x004fc600078e0214 */
[----:B------:R1:W4:Y:S04]  /*0150*/  LDG.E.64 R10, desc[UR8][R18.64+0x8] ;  /* 0x00000808120a7981 */ /* 0x000328000c1e1b00 */
[----:B------:R-:W2:Y:S04]  /*0160*/  LDG.E.64 R12, desc[UR8][R20.64] ;  /* 0x00000008140c7981 */ /* 0x000ea8000c1e1b00 */
[----:B------:R5:W2:Y:S01]  /*0170*/  LDG.E.64 R14, desc[UR8][R20.64+0x8] ;  /* 0x00000808140e7981 */ /* 0x000aa2000c1e1b00 */
[----:B------:R-:W0:Y:S01]  /*0180*/  S2UR UR6, SR_CgaCtaId ;  /* 0x00000000000679c3 */ /* 0x000e220000008800 */
[----:B------:R-:W-:-:S02]  /*0190*/  UMOV UR4, 0x400 ;  /* 0x0000040000047882 */ /* 0x000fc40000000000 */
[----:B------:R-:W-:Y:S02]  /*01a0*/  UIADD3 UR5, UPT, UPT, UR4, 0x4000, URZ ;  /* 0x0000400004057890 */ /* 0x000fe4000fffe0ff */
[----:B0-----:R-:W-:Y:S02]  /*01b0*/  ULEA UR7, UR6, UR4, 0x18 ;  /* 0x0000000406077291 */ /* 0x001fe4000f8ec0ff */
[----:B------:R-:W-:Y:S02]  /*01c0*/  UIADD3 UR4, UPT, UPT, UR4, 0x8000, URZ ;  /* 0x0000800004047890 */ /* 0x000fe4000fffe0ff */
[----:B------:R-:W-:Y:S02]  /*01d0*/  ULEA UR5, UR6, UR5, 0x18 ;  /* 0x0000000506057291 */ /* 0x000fe4000f8ec0ff */
[----:B------:R-:W-:Y:S01]  /*01e0*/  ULEA UR4, UR6, UR4, 0x18 ;  /* 0x0000000406047291 */ /* 0x000fe2000f8ec0ff */
[----:B------:R-:W-:-:S03]  /*01f0*/  LEA R17, R3, UR7, 0x4 ;  /* 0x0000000703117c11 */ /* 0x000fc6000f8e20ff */
[C---:B-1----:R-:W-:Y:S02]  /*0200*/  LEA R19, R3.reuse, UR5, 0x4 ;  /* 0x0000000503137c11 */ /* 0x042fe4000f8e20ff */
[----:B-----5:R-:W-:Y:S01]  /*0210*/  LEA R21, R3, UR4, 0x4 ;  /* 0x0000000403157c11 */ /* 0x020fe2000f8e20ff */
[----:B------:R-:W-:Y:S05]  /*0220*/  WARPSYNC.ALL ;  /* 0x0000000000007948 */ /* 0x000fea0003800000 */
[----:B---3--:R0:W-:Y:S04]  /*0230*/  STS.128 [R17], R4 ;  /* 0x0000000411007388 */ /* 0x0081e80000000c00 */
[----:B----4-:R0:W-:Y:S04]  /*0240*/  STS.128 [R19], R8 ;  /* 0x0000000813007388 */ /* 0x0101e80000000c00 */
[----:B--2---:R0:W-:Y:S01]  /*0250*/  STS.128 [R21], R12 ;  /* 0x0000000c15007388 */ /* 0x0041e20000000c00 */
[----:B------:R-:W-:Y:S06]  /*0260*/  BAR.SYNC.DEFER_BLOCKING 0x0 ;  /* 0x0000000000007b1d */ /* 0x000fec0000010000 */
.L_x_0:
[----:B------:R-:W-:Y:S05]  /*0270*/  @!P1 BRA `(.L_x_1) ;  /* 0x0000000000b49947 */ /* 0x000fea0003800000 */
[----:B------:R-:W1:Y:S01]  /*0280*/  S2UR UR5, SR_CgaCtaId ;  /* 0x00000000000579c3 */ /* 0x000e620000008800 */
[----:B------:R-:W-:Y:S02]  /*0290*/  UMOV UR4, 0x400 ;  /* 0x0000040000047882 */ /* 0x000fe40000000000 */
[----:B------:R-:W-:Y:S02]  /*02a0*/  UIADD3 UR6, UPT, UPT, UR4, 0x4000, URZ ;  /* 0x0000400004067890 */ /* 0x000fe4000fffe0ff */
[----:B------:R-:W-:Y:S02]  /*02b0*/  UIADD3 UR7, UPT, UPT, UR4, 0x8000, URZ ;  /* 0x0000800004077890 */ /* 0x000fe4000fffe0ff */
[----:B-1----:R-:W-:Y:S02]  /*02c0*/  ULEA UR4, UR5, UR4, 0x18 ;  /* 0x0000000405047291 */ /* 0x002fe4000f8ec0ff */
[----:B------:R-:W-:Y:S02]  /*02d0*/  ULEA UR6, UR5, UR6, 0x18 ;  /* 0x0000000605067291 */ /* 0x000fe4000f8ec0ff */
[----:B------:R-:W-:-:S02]  /*02e0*/  ULEA UR7, UR5, UR7, 0x18 ;  /* 0x0000000705077291 */ /* 0x000fc4000f8ec0ff */
[C---:B0-----:R-:W-:Y:S02]  /*02f0*/  LEA R7, R3.reuse, UR4, 0x4 ;  /* 0x0000000403077c11 */ /* 0x041fe4000f8e20ff */
[C---:B------:R-:W-:Y:S02]  /*0300*/  LEA R9, R3.reuse, UR6, 0x4 ;  /* 0x0000000603097c11 */ /* 0x040fe4000f8e20ff */
[----:B------:R-:W-:-:S07]  /*0310*/  LEA R5, R3, UR7, 0x4 ;  /* 0x0000000703057c11 */ /* 0x000fce000f8e20ff */
.L_x_2:
[----:B------:R-:W-:-:S04]  /*0320*/  SHF.R.U32.HI R4, RZ, 0x1, R2 ;  /* 0x00000001ff047819 */ /* 0x000fc80000011602 */
[----:B------:R-:W-:-:S13]  /*0330*/  ISETP.GE.U32.AND P0, PT, R3, R4, PT ;  /* 0x000000040300720c */ /* 0x000fda0003f06070 */
[----:B-1----:R-:W-:Y:S05]  /*0340*/  @P0 EXIT ;  /* 0x000000000000094d */ /* 0x002fea0003800000 */
[C---:B------:R-:W-:Y:S01]  /*0350*/  IMAD R6, R2.reuse, 0x8, R7 ;  /* 0x0000000802067824 */ /* 0x040fe200078e0207 */
[----:B------:R-:W-:Y:S01]  /*0360*/  LDS.64 R12, [R7] ;  /* 0x00000000070c7984 */ /* 0x000fe20000000a00 */
[C---:B------:R-:W-:Y:S01]  /*0370*/  LEA R8, R2.reuse, R9, 0x3 ;  /* 0x0000000902087211 */ /* 0x040fe200078e18ff */
[----:B------:R-:W-:Y:S05]  /*0380*/  WARPSYNC.ALL ;  /* 0x0000000000007948 */ /* 0x000fea0003800000 */
[----:B------:R-:W0:Y:S01]  /*0390*/  LDS.64 R10, [R6] ;  /* 0x00000000060a7984 */ /* 0x000e220000000a00 */
[----:B------:R-:W-:-:S03]  /*03a0*/  ISETP.GT.U32.AND P0, PT, R2, 0x3, PT ;  /* 0x000000030200780c */ /* 0x000fc60003f04070 */
[----:B------:R-:W-:Y:S01]  /*03b0*/  LDS.64 R14, [R7+0x8] ;  /* 0x00000800070e7984 */ /* 0x000fe20000000a00 */
[----:B0-----:R-:W-:-:S07]  /*03c0*/  DADD R10, R10, R12 ;  /* 0x000000000a0a7229 */ /* 0x001fce000000000c */
[----:B------:R-:W-:Y:S04]  /*03d0*/  STS.64 [R7], R10 ;  /* 0x0000000a07007388 */ /* 0x000fe80000000a00 */
[----:B------:R0:W1:Y:S02]  /*03e0*/  LDS.64 R12, [R6+0x8] ;  /* 0x00000800060c7984 */ /* 0x0000640000000a00 */
[----:B0-----:R-:W-:Y:S02]  /*03f0*/  IMAD R6, R2, 0x8, R5 ;  /* 0x0000000802067824 */ /* 0x001fe400078e0205 */
[----:B------:R-:W-:Y:S01]  /*0400*/  IMAD.MOV.U32 R2, RZ, RZ, R4 ;  /* 0x000000ffff027224 */ /* 0x000fe200078e0004 */
[----:B-1----:R-:W-:-:S07]  /*0410*/  DADD R12, R12, R14 ;  /* 0x000000000c0c7229 */ /* 0x002fce000000000e */
[----:B------:R-:W-:Y:S04]  /*0420*/  STS.64 [R7+0x8], R12 ;  /* 0x0000080c07007388 */ /* 0x000fe80000000a00 */
[----:B------:R-:W-:Y:S04]  /*0430*/  LDS.64 R14, [R8] ;  /* 0x00000000080e7984 */ /* 0x000fe80000000a00 */
[----:B------:R-:W0:Y:S04]  /*0440*/  LDS.64 R16, [R9] ;  /* 0x0000000009107984 */ /* 0x000e280000000a00 */
[----:B------:R-:W-:Y:S01]  /*0450*/  LDS.64 R18, [R9+0x8] ;  /* 0x0000080009127984 */ /* 0x000fe20000000a00 */
[----:B0-----:R-:W-:-:S07]  /*0460*/  DADD R14, R14, R16 ;  /* 0x000000000e0e7229 */ /* 0x001fce0000000010 */
[----:B------:R-:W-:Y:S04]  /*0470*/  STS.64 [R9], R14 ;  /* 0x0000000e09007388 */ /* 0x000fe80000000a00 */
[----:B------:R-:W0:Y:S02]  /*0480*/  LDS.64 R16, [R8+0x8] ;  /* 0x0000080008107984 */ /* 0x000e240000000a00 */
[----:B0-----:R-:W-:-:S07]  /*0490*/  DADD R16, R16, R18 ;  /* 0x0000000010107229 */ /* 0x001fce0000000012 */
        /* <DEDUP_REMOVED lines=8> */
[----:B------:R1:W-:Y:S01]  /*0520*/  STS.64 [R5+0x8], R12 ;  /* 0x0000080c05007388 */ /* 0x0003e20000000a00 */
[----:B------:R-:W-:Y:S06]  /*0530*/  BAR.SYNC.DEFER_BLOCKING 0x0 ;  /* 0x0000000000007b1d */ /* 0x000fec0000010000 */
[----:B------:R-:W-:Y:S05]  /*0540*/  @P0 BRA `(.L_x_2) ;  /* 0xfffffffc00740947 */ /* 0x000fea000383ffff */
.L_x_1:
[----:B------:R-:W-:-:S13]  /*0550*/  ISETP.NE.AND P0, PT, R3, RZ, PT ;  /* 0x000000ff0300720c */ /* 0x000fda0003f05270 */
[----:B------:R-:W-:Y:S05]  /*0560*/  @P0 EXIT ;  /* 0x000000000000094d */ /* 0x000fea0003800000 */
[----:B------:R-:W2:Y:S01]  /*0570*/  S2UR UR5, SR_CgaCtaId ;  /* 0x00000000000579c3 */ /* 0x000ea20000008800 */
[----:B------:R-:W-:Y:S01]  /*0580*/  UMOV UR4, 0x400 ;  /* 0x0000040000047882 */ /* 0x000fe20000000000 */
[----:B0-----:R-:W-:-:S06]  /*0590*/  SHF.L.U32 R21, R0, 0x1, RZ ;  /* 0x0000000100157819 */ /* 0x001fcc00000006ff */
[----:B------:R-:W0:Y:S08]  /*05a0*/  LDC.64 R2, c[0x0][0x380] ;  /* 0x0000e000ff027b82 */ /* 0x000e300000000a00 */
[----:B------:R-:W3:Y:S01]  /*05b0*/  LDC.64 R16, c[0x0][0x388] ;  /* 0x0000e200ff107b82 */ /* 0x000ee20000000a00 */
[----:B--2---:R-:W-:-:S07]  /*05c0*/  ULEA UR4, UR5, UR4, 0x18 ;  /* 0x0000000405047291 */ /* 0x004fce000f8ec0ff */
[----:B------:R-:W2:Y:S01]  /*05d0*/  LDC.64 R18, c[0x0][0x390] ;  /* 0x0000e400ff127b82 */ /* 0x000ea20000000a00 */
[C---:B0-----:R-:W-:Y:S01]  /*05e0*/  IMAD.WIDE.U32 R2, R21.reuse, 0x8, R2 ;  /* 0x0000000815027825 */ /* 0x041fe200078e0002 */
[----:B-1----:R-:W0:Y:S04]  /*05f0*/  LDS.128 R12, [UR4] ;  /* 0x00000004ff0c7984 */ /* 0x002e280008000c00 */
[----:B------:R-:W1:Y:S01]  /*0600*/  LDS.128 R8, [UR4+0x4000] ;  /* 0x00400004ff087984 */ /* 0x000e620008000c00 */
[----:B---3--:R-:W-:-:S03]  /*0610*/  IMAD.WIDE.U32 R16, R21, 0x8, R16 ;  /* 0x0000000815107825 */ /* 0x008fc600078e0010 */
[----:B------:R-:W3:Y:S01]  /*0620*/  LDS.128 R4, [UR4+0x8000] ;  /* 0x00800004ff047984 */ /* 0x000ee20008000c00 */
[----:B--2---:R-:W-:-:S03]  /*0630*/  IMAD.WIDE.U32 R18, R21, 0x8, R18 ;  /* 0x0000000815127825 */ /* 0x004fc600078e0012 */
[----:B0-----:R-:W-:Y:S04]  /*0640*/  STG.E.64 desc[UR8][R2.64], R12 ;  /* 0x0000000c02007986 */ /* 0x001fe8000c101b08 */
[----:B------:R-:W-:Y:S04]  /*0650*/  STG.E.64 desc[UR8][R2.64+0x8], R14 ;  /* 0x0000080e02007986 */ /* 0x000fe8000c101b08 */
[----:B-1----:R-:W-:Y:S04]  /*0660*/  STG.E.64 desc[UR8][R16.64], R8 ;  /* 0x0000000810007986 */ /* 0x002fe8000c101b08 */
[----:B------:R-:W-:Y:S04]  /*0670*/  STG.E.64 desc[UR8][R16.64+0x8], R10 ;  /* 0x0000080a10007986 */ /* 0x000fe8000c101b08 */
[----:B---3--:R-:W-:Y:S04]  /*0680*/  STG.E.64 desc[UR8][R18.64], R4 ;  /* 0x0000000412007986 */ /* 0x008fe8000c101b08 */
[----:B------:R-:W-:Y:S01]  /*0690*/  STG.E.64 desc[UR8][R18.64+0x8], R6 ;  /* 0x0000080612007986 */ /* 0x000fe2000c101b08 */
[----:B------:R-:W-:Y:S05]  /*06a0*/  EXIT ;  /* 0x000000000000794d */ /* 0x000fea0003800000 */
.L_x_3:
[----:B------:R-:W-:-:S00]  /*06b0*/  BRA `(.L_x_3) ;  /* 0xfffffffc00fc7947 */ /* 0x000fc0000383ffff */
[----:B------:R-:W-:-:S00]  /*06c0*/  NOP ;  /* 0x0000000000007918 */ /* 0x000fc00000000000 */
        /* <DEDUP_REMOVED lines=11> */
.L_x_25:


//--------------------- .text._Z16KMeansClusteringPdS_S_S_S_iPi --------------------------
	.section	.text._Z16KMeansClusteringPdS_S_S_S_iPi,"ax",@progbits
	.align	128
        .global         _Z16KMeansClusteringPdS_S_S_S_iPi
        .type           _Z16KMeansClusteringPdS_S_S_S_iPi,@function
        .size           _Z16KMeansClusteringPdS_S_S_S_iPi,(.L_x_24 - _Z16KMeansClusteringPdS_S_S_S_iPi)
        .other          _Z16KMeansClusteringPdS_S_S_S_iPi,@"STO_CUDA_ENTRY STV_DEFAULT"
_Z16KMeansClusteringPdS_S_S_S_iPi:
.text._Z16KMeansClusteringPdS_S_S_S_iPi:
[----:B------:R-:W0:Y:S01]  /*0000*/  LDC R1, c[0x0][0x37c] ;  /* 0x0000df00ff017b82 */ /* 0x000e220000000800 */
[----:B------:R-:W1:Y:S07]  /*0010*/  S2R R2, SR_TID.X ;  /* 0x0000000000027919 */ /* 0x000e6e0000002100 */
[----:B------:R-:W1:Y:S01]  /*0020*/  S2UR UR5, SR_CTAID.X ;  /* 0x00000000000579c3 */ /* 0x000e620000002500 */
[----:B------:R-:W2:Y:S01]  /*0030*/  LDCU UR4, c[0x0][0x3a8] ;  /* 0x00007500ff0477ac */ /* 0x000ea20008000800 */
[----:B0-----:R-:W-:-:S06]  /*0040*/  VIADD R1, R1, 0xffffffe8 ;  /* 0xffffffe801017836 */ /* 0x001fcc0000000000 */
[----:B------:R-:W1:Y:S01]  /*0050*/  LDC R3, c[0x0][0x360] ;  /* 0x0000d800ff037b82 */ /* 0x000e620000000800 */
[----:B--2---:R-:W-:Y:S01]  /*0060*/  UIMAD UR4, UR4, 0x3, URZ ;  /* 0x00000003040478a4 */ /* 0x004fe2000f8e02ff */
[----:B-1----:R-:W-:-:S04]  /*0070*/  IMAD R3, R3, UR5, R2 ;  /* 0x0000000503037c24 */ /* 0x002fc8000f8e0202 */
[----:B------:R-:W-:-:S05]  /*0080*/  IMAD R7, R3, 0x3, RZ ;  /* 0x0000000303077824 */ /* 0x000fca00078e02ff */
[----:B------:R-:W-:-:S13]  /*0090*/  ISETP.GE.AND P0, PT, R7, UR4, PT ;  /* 0x0000000407007c0c */ /* 0x000fda000bf06270 */
[----:B------:R-:W-:Y:S05]  /*00a0*/  @P0 EXIT ;  /* 0x000000000000094d */ /* 0x000fea0003800000 */
[----:B------:R-:W0:Y:S01]  /*00b0*/  S2UR UR5, SR_CgaCtaId ;  /* 0x00000000000579c3 */ /* 0x000e220000008800 */
[----:B------:R-:W-:Y:S01]  /*00c0*/  UMOV UR4, 0x400 ;  /* 0x0000040000047882 */ /* 0x000fe20000000000 */
[----:B------:R-:W1:Y:S06]  /*00d0*/  LDCU.64 UR6, c[0x0][0x358] ;  /* 0x00006b00ff0677ac */ /* 0x000e6c0008000a00 */
[----:B------:R-:W2:Y:S08]  /*00e0*/  LDC.64 R4, c[0x0][0x388] ;  /* 0x0000e200ff047b82 */ /* 0x000eb00000000a00 */
[----:B------:R-:W3:Y:S01]  /*00f0*/  LDC.64 R8, c[0x0][0x380] ;  /* 0x0000e000ff087b82 */ /* 0x000ee20000000a00 */
[----:B0-----:R-:W-:Y:S01]  /*0100*/  ULEA UR4, UR5, UR4, 0x18 ;  /* 0x0000000405047291 */ /* 0x001fe2000f8ec0ff */
[----:B--2---:R-:W-:-:S08]  /*0110*/  IMAD.WIDE R4, R7, 0x8, R4 ;  /* 0x0000000807047825 */ /* 0x004fd000078e0204 */
[----:B------:R-:W-:Y:S04]  /*0120*/  STS.64 [UR4], RZ ;  /* 0x000000ffff007988 */ /* 0x000fe80008000a04 */
[----:B------:R-:W-:Y:S01]  /*0130*/  STS [UR4+0x8], RZ ;  /* 0x000008ffff007988 */ /* 0x000fe20008000804 */
[----:B------:R-:W-:Y:S06]  /*0140*/  BAR.SYNC.DEFER_BLOCKING 0x0 ;  /* 0x0000000000007b1d */ /* 0x000fec0000010000 */
[----:B-1----:R-:W2:Y:S04]  /*0150*/  LDG.E.64 R12, desc[UR6][R4.64] ;  /* 0x00000006040c7981 */ /* 0x002ea8000c1e1b00 */
[----:B---3--:R-:W2:Y:S04]  /*0160*/  LDG.E.64 R6, desc[UR6][R8.64] ;  /* 0x0000000608067981 */ /* 0x008ea8000c1e1b00 */
[----:B------:R0:W5:Y:S01]  /*0170*/  LDG.E.64 R10, desc[UR6][R4.64+0x8] ;  /* 0x00000806040a7981 */ /* 0x000162000c1e1b00 */
[----:B------:R-:W-:Y:S01]  /*0180*/  BSSY.RECONVERGENT B0, `(.L_x_4) ;  /* 0x0000006000007945 */ /* 0x000fe20003800200 */
[----:B------:R-:W-:Y:S01]  /*0190*/  IMAD.SHL.U32 R3, R3, 0x2, RZ ;  /* 0x0000000203037824 */ /* 0x000fe200078e00ff */
[----:B------:R-:W-:Y:S01]  /*01a0*/  MOV R0, 0x1e0 ;  /* 0x000001e000007802 */ /* 0x000fe20000000f00 */
[----:B--2---:R-:W-:-:S08]  /*01b0*/  DADD R6, R12, -R6 ;  /* 0x000000000c067229 */ /* 0x004fd00000000806 */
[----:B0-----:R-:W-:-:S11]  /*01c0*/  DADD R34, -RZ, |R6| ;  /* 0x00000000ff227229 */ /* 0x001fd60000000506 */
[----:B-----5:R-:W-:Y:S05]  /*01d0*/  CALL.REL.NOINC `($_Z16KMeansClusteringPdS_S_S_S_iPi$__internal_accurate_pow) ;  /* 0x0000000c002c7944 */ /* 0x020fea0003c00000 */
[----:B------:R-:W-:Y:S05]  /*01e0*/  BSYNC.RECONVERGENT B0 ;  /* 0x0000000000007941 */ /* 0x000fea0003800200 */
.L_x_4:
[----:B------:R-:W0:Y:S02]  /*01f0*/  LDC.64 R18, c[0x0][0x380] ;  /* 0x0000e000ff127b82 */ /* 0x000e240000000a00 */
[----:B0-----:R-:W2:Y:S01]  /*0200*/  LDG.E.64 R4, desc[UR6][R18.64+0x8] ;  /* 0x0000080612047981 */ /* 0x001ea2000c1e1b00 */
[C---:B------:R-:W-:Y:S01]  /*0210*/  DADD R8, R6.reuse, 2 ;  /* 0x4000000006087429 */ /* 0x040fe20000000000 */
[----:B------:R-:W-:Y:S01]  /*0220*/  BSSY.RECONVERGENT B0, `(.L_x_5) ;  /* 0x0000010000007945 */ /* 0x000fe20003800200 */
[C---:B------:R-:W-:Y:S02]  /*0230*/  DSETP.NEU.AND P1, PT, R6.reuse, RZ, PT ;  /* 0x000000ff0600722a */ /* 0x040fe40003f2d000 */
[----:B------:R-:W-:-:S06]  /*0240*/  DSETP.NEU.AND P0, PT, R6, 1, PT ;  /* 0x3ff000000600742a */ /* 0x000fcc0003f0d000 */
[----:B------:R-:W-:-:S04]  /*0250*/  LOP3.LUT R8, R9, 0x7ff00000, RZ, 0xc0, !PT ;  /* 0x7ff0000009087812 */ /* 0x000fc800078ec0ff */
[----:B------:R-:W-:Y:S02]  /*0260*/  ISETP.NE.AND P2, PT, R8, 0x7ff00000, PT ;  /* 0x7ff000000800780c */ /* 0x000fe40003f45270 */
[----:B------:R-:W-:Y:S01]  /*0270*/  @!P1 CS2R R14, SRZ ;  /* 0x00000000000e9805 */ /* 0x000fe2000001ff00 */
[----:B--2---:R-:W-:-:S08]  /*0280*/  DADD R4, R10, -R4 ;  /* 0x000000000a047229 */ /* 0x004fd00000000804 */
[----:B------:R-:W-:-:S10]  /*0290*/  DADD R16, -RZ, |R4| ;  /* 0x00000000ff107229 */ /* 0x000fd40000000504 */
[----:B------:R-:W-:Y:S01]  /*02a0*/  IMAD.MOV.U32 R34, RZ, RZ, R16 ;  /* 0x000000ffff227224 */ /* 0x000fe200078e0010 */
[----:B------:R-:W-:Y:S06]  /*02b0*/  @P2 BRA `(.L_x_6) ;  /* 0x0000000000182947 */ /* 0x000fec0003800000 */
[----:B------:R-:W-:-:S14]  /*02c0*/  DSETP.NAN.AND P1, PT, R6, R6, PT ;  /* 0x000000060600722a */ /* 0x000fdc0003f28000 */
[----:B------:R-:W-:Y:S01]  /*02d0*/  @P1 DADD R14, R6, 2 ;  /* 0x40000000060e1429 */ /* 0x000fe20000000000 */
[----:B------:R-:W-:Y:S10]  /*02e0*/  @P1 BRA `(.L_x_6) ;  /* 0x00000000000c1947 */ /* 0x000ff40003800000 */
[----:B------:R-:W-:-:S14]  /*02f0*/  DSETP.NEU.AND P1, PT, |R6|, +INF , PT ;  /* 0x7ff000000600742a */ /* 0x000fdc0003f2d200 */
[----:B------:R-:W-:Y:S02]  /*0300*/  @!P1 IMAD.MOV.U32 R14, RZ, RZ, 0x0 ;  /* 0x00000000ff0e9424 */ /* 0x000fe400078e00ff */
[----:B------:R-:W-:-:S07]  /*0310*/  @!P1 IMAD.MOV.U32 R15, RZ, RZ, 0x7ff00000 ;  /* 0x7ff00000ff0f9424 */ /* 0x000fce00078e00ff */
.L_x_6:
[----:B------:R-:W-:Y:S05]  /*0320*/  BSYNC.RECONVERGENT B0 ;  /* 0x0000000000007941 */ /* 0x000fea0003800200 */
.L_x_5:
[----:B------:R-:W-:Y:S01]  /*0330*/  BSSY.RECONVERGENT B0, `(.L_x_7) ;  /* 0x0000006000007945 */ /* 0x000fe20003800200 */
[----:B------:R-:W-:Y:S01]  /*0340*/  FSEL R8, R14, RZ, P0 ;  /* 0x000000ff0e087208 */ /* 0x000fe20000000000 */
[----:B------:R-:W-:Y:S01]  /*0350*/  IMAD.MOV.U32 R35, RZ, RZ, R17 ;  /* 0x000000ffff237224 */ /* 0x000fe200078e0011 */
[----:B------:R-:W-:Y:S02]  /*0360*/  FSEL R9, R15, 1.875, P0 ;  /* 0x3ff000000f097808 */ /* 0x000fe40000000000 */
[----:B------:R-:W-:-:S07]  /*0370*/  MOV R0, 0x390 ;  /* 0x0000039000007802 */ /* 0x000fce0000000f00 */
[----:B------:R-:W-:Y:S05]  /*0380*/  CALL.REL.NOINC `($_Z16KMeansClusteringPdS_S_S_S_iPi$__internal_accurate_pow) ;  /* 0x0000000800c07944 */ /* 0x000fea0003c00000 */
[----:B------:R-:W-:Y:S05]  /*0390*/  BSYNC.RECONVERGENT B0 ;  /* 0x0000000000007941 */ /* 0x000fea0003800200 */
.L_x_7:
        /* <DEDUP_REMOVED lines=10> */
[----:B------:R-:W-:Y:S02]  /*0440*/  DADD R34, -RZ, |R6| ;  /* 0x00000000ff227229 */ /* 0x000fe40000000506 */
[----:B------:R-:W-:Y:S09]  /*0450*/  @P2 BRA `(.L_x_9) ;  /* 0x0000000000182947 */ /* 0x000ff20003800000 */
[----:B------:R-:W-:-:S14]  /*0460*/  DSETP.NAN.AND P1, PT, R4, R4, PT ;  /* 0x000000040400722a */ /* 0x000fdc0003f28000 */
[----:B------:R-:W-:Y:S01]  /*0470*/  @P1 DADD R14, R4, 2 ;  /* 0x40000000040e1429 */ /* 0x000fe20000000000 */
[----:B------:R-:W-:Y:S10]  /*0480*/  @P1 BRA `(.L_x_9) ;  /* 0x00000000000c1947 */ /* 0x000ff40003800000 */
[----:B------:R-:W-:-:S14]  /*0490*/  DSETP.NEU.AND P1, PT, |R4|, +INF , PT ;  /* 0x7ff000000400742a */ /* 0x000fdc0003f2d200 */
[----:B------:R-:W-:Y:S02]  /*04a0*/  @!P1 IMAD.MOV.U32 R14, RZ, RZ, 0x0 ;  /* 0x00000000ff0e9424 */ /* 0x000fe400078e00ff */
[----:B------:R-:W-:-:S07]  /*04b0*/  @!P1 IMAD.MOV.U32 R15, RZ, RZ, 0x7ff00000 ;  /* 0x7ff00000ff0f9424 */ /* 0x000fce00078e00ff */
.L_x_9:
[----:B------:R-:W-:Y:S05]  /*04c0*/  BSYNC.RECONVERGENT B0 ;  /* 0x0000000000007941 */ /* 0x000fea0003800200 */
.L_x_8:
[----:B------:R-:W-:Y:S01]  /*04d0*/  FSEL R4, R14, RZ, P0 ;  /* 0x000000ff0e047208 */ /* 0x000fe20000000000 */
[----:B------:R-:W-:Y:S01]  /*04e0*/  BSSY.RECONVERGENT B0, `(.L_x_10) ;  /* 0x0000005000007945 */ /* 0x000fe20003800200 */
[----:B------:R-:W-:Y:S02]  /*04f0*/  FSEL R5, R15, 1.875, P0 ;  /* 0x3ff000000f057808 */ /* 0x000fe40000000000 */
[----:B------:R-:W-:-:S04]  /*0500*/  MOV R0, 0x530 ;  /* 0x0000053000007802 */ /* 0x000fc80000000f00 */
[----:B------:R-:W-:-:S11]  /*0510*/  DADD R8, R8, R4 ;  /* 0x0000000008087229 */ /* 0x000fd60000000004 */
[----:B------:R-:W-:Y:S05]  /*0520*/  CALL.REL.NOINC `($_Z16KMeansClusteringPdS_S_S_S_iPi$__internal_accurate_pow) ;  /* 0x0000000800587944 */ /* 0x000fea0003c00000 */
[----:B------:R-:W-:Y:S05]  /*0530*/  BSYNC.RECONVERGENT B0 ;  /* 0x0000000000007941 */ /* 0x000fea0003800200 */
.L_x_10:
        /* <DEDUP_REMOVED lines=19> */
.L_x_12:
[----:B------:R-:W-:Y:S05]  /*0670*/  BSYNC.RECONVERGENT B0 ;  /* 0x0000000000007941 */ /* 0x000fea0003800200 */
.L_x_11:
[----:B------:R-:W-:Y:S01]  /*0680*/  BSSY.RECONVERGENT B0, `(.L_x_13) ;  /* 0x0000006000007945 */ /* 0x000fe20003800200 */
[----:B------:R-:W-:Y:S01]  /*0690*/  FSEL R6, R14, RZ, P0 ;  /* 0x000000ff0e067208 */ /* 0x000fe20000000000 */
[----:B------:R-:W-:Y:S01]  /*06a0*/  IMAD.MOV.U32 R35, RZ, RZ, R17 ;  /* 0x000000ffff237224 */ /* 0x000fe200078e0011 */
[----:B------:R-:W-:Y:S02]  /*06b0*/  FSEL R7, R15, 1.875, P0 ;  /* 0x3ff000000f077808 */ /* 0x000fe40000000000 */
[----:B------:R-:W-:-:S07]  /*06c0*/  MOV R0, 0x6e0 ;  /* 0x000006e000007802 */ /* 0x000fce0000000f00 */
[----:B------:R-:W-:Y:S05]  /*06d0*/  CALL.REL.NOINC `($_Z16KMeansClusteringPdS_S_S_S_iPi$__internal_accurate_pow) ;  /* 0x0000000400ec7944 */ /* 0x000fea0003c00000 */
[----:B------:R-:W-:Y:S05]  /*06e0*/  BSYNC.RECONVERGENT B0 ;  /* 0x0000000000007941 */ /* 0x000fea0003800200 */
.L_x_13:
        /* <DEDUP_REMOVED lines=18> */
.L_x_15:
[----:B------:R-:W-:Y:S05]  /*0810*/  BSYNC.RECONVERGENT B0 ;  /* 0x0000000000007941 */ /* 0x000fea0003800200 */
.L_x_14:
[----:B------:R-:W-:Y:S01]  /*0820*/  FSEL R4, R14, RZ, P0 ;  /* 0x000000ff0e047208 */ /* 0x000fe20000000000 */
[----:B------:R-:W-:Y:S01]  /*0830*/  BSSY.RECONVERGENT B0, `(.L_x_16) ;  /* 0x0000005000007945 */ /* 0x000fe20003800200 */
[----:B------:R-:W-:Y:S02]  /*0840*/  FSEL R5, R15, 1.875, P0 ;  /* 0x3ff000000f057808 */ /* 0x000fe40000000000 */
[----:B------:R-:W-:-:S04]  /*0850*/  MOV R0, 0x880 ;  /* 0x0000088000007802 */ /* 0x000fc80000000f00 */
[----:B------:R-:W-:-:S11]  /*0860*/  DADD R6, R6, R4 ;  /* 0x0000000006067229 */ /* 0x000fd60000000004 */
[----:B------:R-:W-:Y:S05]  /*0870*/  CALL.REL.NOINC `($_Z16KMeansClusteringPdS_S_S_S_iPi$__internal_accurate_pow) ;  /* 0x0000000400847944 */ /* 0x000fea0003c00000 */
[----:B------:R-:W-:Y:S05]  /*0880*/  BSYNC.RECONVERGENT B0 ;  /* 0x0000000000007941 */ /* 0x000fea0003800200 */
.L_x_16:
        /* <DEDUP_REMOVED lines=19> */
.L_x_18:
[----:B------:R-:W-:Y:S05]  /*09c0*/  BSYNC.RECONVERGENT B0 ;  /* 0x0000000000007941 */ /* 0x000fea0003800200 */
.L_x_17:
[----:B------:R-:W-:Y:S01]  /*09d0*/  BSSY.RECONVERGENT B0, `(.L_x_19) ;  /* 0x0000006000007945 */ /* 0x000fe20003800200 */
[----:B------:R-:W-:Y:S01]  /*09e0*/  FSEL R32, R14, RZ, P0 ;  /* 0x000000ff0e207208 */ /* 0x000fe20000000000 */
[----:B------:R-:W-:Y:S01]  /*09f0*/  IMAD.MOV.U32 R35, RZ, RZ, R17 ;  /* 0x000000ffff237224 */ /* 0x000fe200078e0011 */
[----:B------:R-:W-:Y:S02]  /*0a00*/  FSEL R33, R15, 1.875, P0 ;  /* 0x3ff000000f217808 */ /* 0x000fe40000000000 */
[----:B------:R-:W-:-:S07]  /*0a10*/  MOV R0, 0xa30 ;  /* 0x00000a3000007802 */ /* 0x000fce0000000f00 */
[----:B------:R-:W-:Y:S05]  /*0a20*/  CALL.REL.NOINC `($_Z16KMeansClusteringPdS_S_S_S_iPi$__internal_accurate_pow) ;  /* 0x0000000400187944 */ /* 0x000fea0003c00000 */
[----:B------:R-:W-:Y:S05]  /*0a30*/  BSYNC.RECONVERGENT B0 ;  /* 0x0000000000007941 */ /* 0x000fea0003800200 */
.L_x_19:
[C---:B------:R-:W-:Y:S01]  /*0a40*/  DADD R16, R4.reuse, 2 ;  /* 0x4000000004107429 */ /* 0x040fe20000000000 */
[----:B------:R-:W-:Y:S01]  /*0a50*/  BSSY.RECONVERGENT B0, `(.L_x_20) ;  /* 0x000000d000007945 */ /* 0x000fe20003800200 */
[C---:B------:R-:W-:Y:S02]  /*0a60*/  DSETP.NEU.AND P1, PT, R4.reuse, RZ, PT ;  /* 0x000000ff0400722a */ /* 0x040fe40003f2d000 */
[----:B------:R-:W-:-:S06]  /*0a70*/  DSETP.NEU.AND P0, PT, R4, 1, PT ;  /* 0x3ff000000400742a */ /* 0x000fcc0003f0d000 */
[----:B------:R-:W-:-:S04]  /*0a80*/  LOP3.LUT R16, R17, 0x7ff00000, RZ, 0xc0, !PT ;  /* 0x7ff0000011107812 */ /* 0x000fc800078ec0ff */
[----:B------:R-:W-:Y:S02]  /*0a90*/  ISETP.NE.AND P2, PT, R16, 0x7ff00000, PT ;  /* 0x7ff000001000780c */ /* 0x000fe40003f45270 */
[----:B------:R-:W-:-:S11]  /*0aa0*/  @!P1 CS2R R14, SRZ ;  /* 0x00000000000e9805 */ /* 0x000fd6000001ff00 */
[----:B------:R-:W-:Y:S05]  /*0ab0*/  @P2 BRA `(.L_x_21) ;  /* 0x0000000000182947 */ /* 0x000fea0003800000 */
[----:B------:R-:W-:-:S14]  /*0ac0*/  DSETP.NAN.AND P1, PT, R4, R4, PT ;  /* 0x000000040400722a */ /* 0x000fdc0003f28000 */
[----:B------:R-:W-:Y:S01]  /*0ad0*/  @P1 DADD R14, R4, 2 ;  /* 0x40000000040e1429 */ /* 0x000fe20000000000 */
[----:B------:R-:W-:Y:S10]  /*0ae0*/  @P1 BRA `(.L_x_21) ;  /* 0x00000000000c1947 */ /* 0x000ff40003800000 */
[----:B------:R-:W-:-:S14]  /*0af0*/  DSETP.NEU.AND P1, PT, |R4|, +INF , PT ;  /* 0x7ff000000400742a */ /* 0x000fdc0003f2d200 */
[----:B------:R-:W-:Y:S02]  /*0b00*/  @!P1 IMAD.MOV.U32 R14, RZ, RZ, 0x0 ;  /* 0x00000000ff0e9424 */ /* 0x000fe400078e00ff */
[----:B------:R-:W-:-:S07]  /*0b10*/  @!P1 IMAD.MOV.U32 R15, RZ, RZ, 0x7ff00000 ;  /* 0x7ff00000ff0f9424 */ /* 0x000fce00078e00ff */
.L_x_21:
[----:B------:R-:W-:Y:S05]  /*0b20*/  BSYNC.RECONVERGENT B0 ;  /* 0x0000000000007941 */ /* 0x000fea0003800200 */
.L_x_20:
[----:B------:R-:W-:Y:S01]  /*0b30*/  FSEL R4, R14, RZ, P0 ;  /* 0x000000ff0e047208 */ /* 0x000fe20000000000 */
[----:B------:R-:W0:Y:S01]  /*0b40*/  LDC.64 R16, c[0x0][0x398] ;  /* 0x0000e600ff107b82 */ /* 0x000e220000000a00 */
[----:B------:R-:W-:Y:S01]  /*0b50*/  FSEL R5, R15, 1.875, P0 ;  /* 0x3ff000000f057808 */ /* 0x000fe20000000000 */
[----:B------:R-:W-:Y:S01]  /*0b60*/  DSETP.GT.AND P2, PT, R8, R6, PT ;  /* 0x000000060800722a */ /* 0x000fe20003f44000 */
[----:B------:R-:W-:-:S04]  /*0b70*/  IMAD.MOV.U32 R0, RZ, RZ, 0x2 ;  /* 0x00000002ff007424 */ /* 0x000fc800078e00ff */
[----:B------:R-:W-:Y:S01]  /*0b80*/  DADD R32, R32, R4 ;  /* 0x0000000020207229 */ /* 0x000fe20000000004 */
[----:B------:R-:W1:Y:S07]  /*0b90*/  LDC.64 R14, c[0x0][0x390] ;  /* 0x0000e400ff0e7b82 */ /* 0x000e6e0000000a00 */
[--C-:B------:R-:W-:Y:S01]  /*0ba0*/  DSETP.GEU.AND P3, PT, R8, R32.reuse, PT ;  /* 0x000000200800722a */ /* 0x100fe20003f6e000 */
[----:B------:R-:W2:Y:S01]  /*0bb0*/  LDC.64 R4, c[0x0][0x3a0] ;  /* 0x0000e800ff047b82 */ /* 0x000ea20000000a00 */
[----:B------:R-:W-:-:S04]  /*0bc0*/  DSETP.GT.AND P1, PT, R6, R32, PT ;  /* 0x000000200600722a */ /* 0x000fc80003f24000 */
[----:B------:R-:W-:Y:S02]  /*0bd0*/  DSETP.LEU.AND P0, PT, R8, R6, !P3 ;  /* 0x000000060800722a */ /* 0x000fe40005f0b000 */
[----:B------:R-:W-:Y:S01]  /*0be0*/  SEL R18, R0, 0x1, P1 ;  /* 0x0000000100127807 */ /* 0x000fe20000800000 */
[----:B0-----:R-:W-:Y:S01]  /*0bf0*/  STL.64 [R1+0x8], R16 ;  /* 0x0000081001007387 */ /* 0x001fe20000100a00 */
[----:B------:R-:W-:-:S05]  /*0c00*/  @!P2 SEL R18, RZ, 0x2, !P3 ;  /* 0x00000002ff12a807 */ /* 0x000fca0005800000 */
[C---:B------:R-:W-:Y:S01]  /*0c10*/  IMAD R0, R18.reuse, 0x8, R1 ;  /* 0x0000000812007824 */ /* 0x040fe200078e0201 */
[----:B-1----:R0:W-:Y:S04]  /*0c20*/  STL.64 [R1], R14 ;  /* 0x0000000e01007387 */ /* 0x0021e80000100a00 */
[----:B--2---:R-:W-:Y:S04]  /*0c30*/  STL.64 [R1+0x10], R4 ;  /* 0x0000100401007387 */ /* 0x004fe80000100a00 */
[----:B------:R-:W2:Y:S01]  /*0c40*/  @P0 LDL.64 R8, [R0] ;  /* 0x0000000000080983 */ /* 0x000ea20000100a00 */
[----:B------:R-:W-:Y:S01]  /*0c50*/  ISETP.NE.AND P1, PT, R18, 0x1, PT ;  /* 0x000000011200780c */ /* 0x000fe20003f25270 */
[----:B------:R-:W-:-:S05]  /*0c60*/  @!P0 IMAD.WIDE R6, R3, 0x8, R14 ;  /* 0x0000000803068825 */ /* 0x000fca00078e020e */
[----:B------:R-:W-:Y:S04]  /*0c70*/  @!P0 STG.E.64 desc[UR6][R6.64], RZ ;  /* 0x000000ff06008986 */ /* 0x000fe8000c101b06 */
[----:B------:R1:W-:Y:S01]  /*0c80*/  @!P0 STG.E.64 desc[UR6][R6.64+0x8], RZ ;  /* 0x000008ff06008986 */ /* 0x0003e2000c101b06 */
[----:B--2---:R-:W-:-:S05]  /*0c90*/  @P0 IMAD.WIDE R8, R3, 0x8, R8 ;  /* 0x0000000803080825 */ /* 0x004fca00078e0208 */
[----:B------:R2:W-:Y:S04]  /*0ca0*/  @P0 ST.E.64 desc[UR6][R8.64], R12 ;  /* 0x0000000c08000985 */ /* 0x0005e8000c101b06 */
[----:B------:R2:W-:Y:S04]  /*0cb0*/  @P0 ST.E.64 desc[UR6][R8.64+0x8], R10 ;  /* 0x0000080a08000985 */ /* 0x0005e8000c101b06 */
[----:B0-----:R-:W3:Y:S01]  /*0cc0*/  @!P1 LDL.64 R14, [R0] ;  /* 0x00000000000e9983 */ /* 0x001ee20000100a00 */
[----:B------:R-:W-:Y:S01]  /*0cd0*/  ISETP.NE.AND P0, PT, R18, 0x2, PT ;  /* 0x000000021200780c */ /* 0x000fe20003f05270 */
[----:B------:R-:W-:-:S05]  /*0ce0*/  @P1 IMAD.WIDE R16, R3, 0x8, R16 ;  /* 0x0000000803101825 */ /* 0x000fca00078e0210 */
[----:B------:R2:W-:Y:S04]  /*0cf0*/  @P1 STG.E.64 desc[UR6][R16.64], RZ ;  /* 0x000000ff10001986 */ /* 0x0005e8000c101b06 */
[----:B------:R2:W-:Y:S01]  /*0d00*/  @P1 STG.E.64 desc[UR6][R16.64+0x8], RZ ;  /* 0x000008ff10001986 */ /* 0x0005e2000c101b06 */
[----:B------:R-:W0:Y:S01]  /*0d10*/  S2UR UR5, SR_CgaCtaId ;  /* 0x00000000000579c3 */ /* 0x000e220000008800 */
[----:B---3--:R-:W-:-:S05]  /*0d20*/  @!P1 IMAD.WIDE R14, R3, 0x8, R14 ;  /* 0x00000008030e9825 */ /* 0x008fca00078e020e */
[----:B------:R2:W-:Y:S04]  /*0d30*/  @!P1 ST.E.64 desc[UR6][R14.64], R12 ;  /* 0x0000000c0e009985 */ /* 0x0005e8000c101b06 */
[----:B------:R2:W-:Y:S04]  /*0d40*/  @!P1 ST.E.64 desc[UR6][R14.64+0x8], R10 ;  /* 0x0000080a0e009985 */ /* 0x0005e8000c101b06 */
[----:B-1----:R-:W3:Y:S01]  /*0d50*/  @!P0 LDL.64 R6, [R0] ;  /* 0x0000000000068983 */ /* 0x002ee20000100a00 */
[----:B------:R-:W-:Y:S01]  /*0d60*/  UMOV UR4, 0x400 ;  /* 0x0000040000047882 */ /* 0x000fe20000000000 */
[----:B------:R-:W-:Y:S01]  /*0d70*/  @P0 IMAD.WIDE R4, R3, 0x8, R4 ;  /* 0x0000000803040825 */ /* 0x000fe200078e0204 */
[----:B0-----:R-:W-:Y:S01]  /*0d80*/  ULEA UR4, UR5, UR4, 0x18 ;  /* 0x0000000405047291 */ /* 0x001fe2000f8ec0ff */
[----:B------:R-:W-:-:S03]  /*0d90*/  ISETP.GT.U32.AND P1, PT, R2, 0x2, PT ;  /* 0x000000020200780c */ /* 0x000fc60003f24070 */
[----:B------:R2:W-:Y:S04]  /*0da0*/  @P0 STG.E.64 desc[UR6][R4.64], RZ ;  /* 0x000000ff04000986 */ /* 0x0005e8000c101b06 */
[----:B------:R2:W-:Y:S01]  /*0db0*/  @P0 STG.E.64 desc[UR6][R4.64+0x8], RZ ;  /* 0x000008ff04000986 */ /* 0x0005e2000c101b06 */
[----:B---3--:R-:W-:Y:S01]  /*0dc0*/  @!P0 IMAD.WIDE R6, R3, 0x8, R6 ;  /* 0x0000000803068825 */ /* 0x008fe200078e0206 */
[----:B------:R-:W-:-:S04]  /*0dd0*/  LEA R3, R18, UR4, 0x2 ;  /* 0x0000000412037c11 */ /* 0x000fc8000f8e10ff */
[----:B------:R2:W-:Y:S04]  /*0de0*/  @!P0 ST.E.64 desc[UR6][R6.64], R12 ;  /* 0x0000000c06008985 */ /* 0x0005e8000c101b06 */
[----:B------:R2:W-:Y:S04]  /*0df0*/  @!P0 ST.E.64 desc[UR6][R6.64+0x8], R10 ;  /* 0x0000080a06008985 */ /* 0x0005e8000c101b06 */
[----:B------:R2:W-:Y:S01]  /*0e00*/  ATOMS.POPC.INC.32 RZ, [R3+URZ] ;  /* 0x0000000003ff7f8c */ /* 0x0005e2000d8000ff */
[----:B------:R-:W-:Y:S06]  /*0e10*/  BAR.SYNC.DEFER_BLOCKING 0x0 ;  /* 0x0000000000007b1d */ /* 0x000fec0000010000 */
[----:B------:R-:W-:Y:S05]  /*0e20*/  @P1 EXIT ;  /* 0x000000000000194d */ /* 0x000fea0003800000 */
[C---:B------:R-:W-:Y:S01]  /*0e30*/  LEA R0, R2.reuse, UR4, 0x2 ;  /* 0x0000000402007c11 */ /* 0x040fe2000f8e10ff */
[----:B--2---:R-:W0:Y:S04]  /*0e40*/  LDC.64 R4, c[0x0][0x3b0] ;  /* 0x0000ec00ff047b82 */ /* 0x004e280000000a00 */
[----:B------:R-:W1:Y:S01]  /*0e50*/  LDS R7, [R0] ;  /* 0x0000000000077984 */ /* 0x000e620000000800 */
[----:B0-----:R-:W-:-:S05]  /*0e60*/  IMAD.WIDE.U32 R2, R2, 0x4, R4 ;  /* 0x0000000402027825 */ /* 0x001fca00078e0004 */
[----:B-1----:R-:W-:Y:S01]  /*0e70*/  REDG.E.ADD.STRONG.GPU desc[UR6][R2.64], R7 ;  /* 0x000000070200798e */ /* 0x002fe2000c12e106 */
[----:B------:R-:W-:Y:S05]  /*0e80*/  EXIT ;  /* 0x000000000000794d */ /* 0x000fea0003800000 */
        .type           $_Z16KMeansClusteringPdS_S_S_S_iPi$__internal_accurate_pow,@function
        .size           $_Z16KMeansClusteringPdS_S_S_S_iPi$__internal_accurate_pow,(.L_x_24 - $_Z16KMeansClusteringPdS_S_S_S_iPi$__internal_accurate_pow)
$_Z16KMeansClusteringPdS_S_S_S_iPi$__internal_accurate_pow:
[----:B------:R-:W-:Y:S01]  /*0e90*/  ISETP.GT.U32.AND P0, PT, R35, 0xfffff, PT ;  /* 0x000fffff2300780c */ /* 0x000fe20003f04070 */
[----:B------:R-:W-:Y:S01]  /*0ea0*/  IMAD.MOV.U32 R16, RZ, RZ, R35 ;  /* 0x000000ffff107224 */ /* 0x000fe200078e0023 */
[----:B------:R-:W-:Y:S01]  /*0eb0*/  UMOV UR4, 0x7d2cafe2 ;  /* 0x7d2cafe200047882 */ /* 0x000fe20000000000 */
[----:B------:R-:W-:Y:S01]  /*0ec0*/  IMAD.MOV.U32 R18, RZ, RZ, R34 ;  /* 0x000000ffff127224 */ /* 0x000fe200078e0022 */
[----:B------:R-:W-:Y:S01]  /*0ed0*/  UMOV UR5, 0x3eb0f5ff ;  /* 0x3eb0f5ff00057882 */ /* 0x000fe20000000000 */
[----:B------:R-:W-:Y:S01]  /*0ee0*/  IMAD.MOV.U32 R20, RZ, RZ, 0x41ad3b5a ;  /* 0x41ad3b5aff147424 */ /* 0x000fe200078e00ff */
[----:B------:R-:W-:Y:S01]  /*0ef0*/  UMOV UR8, 0x3b39803f ;  /* 0x3b39803f00087882 */ /* 0x000fe20000000000 */
[----:B------:R-:W-:Y:S01]  /*0f00*/  IMAD.MOV.U32 R21, RZ, RZ, 0x3ed0f5d2 ;  /* 0x3ed0f5d2ff157424 */ /* 0x000fe200078e00ff */
[----:B------:R-:W-:-:S05]  /*0f10*/  UMOV UR9, 0x3c7abc9e ;  /* 0x3c7abc9e00097882 */ /* 0x000fca0000000000 */
[----:B------:R-:W-:Y:S01]  /*0f20*/  @!P0 DMUL R14, R34, 1.80143985094819840000e+16 ;  /* 0x43500000220e8828 */ /* 0x000fe20000000000 */
[----:B------:R-:W-:-:S09]  /*0f30*/  SHF.R.U32.HI R35, RZ, 0x14, R35 ;  /* 0x00000014ff237819 */ /* 0x000fd20000011623 */
[----:B------:R-:W-:Y:S01]  /*0f40*/  @!P0 IMAD.MOV.U32 R16, RZ, RZ, R15 ;  /* 0x000000ffff108224 */ /* 0x000fe200078e000f */
[----:B------:R-:W-:Y:S01]  /*0f50*/  @!P0 LEA.HI R35, R15, 0xffffffca, RZ, 0xc ;  /* 0xffffffca0f238811 */ /* 0x000fe200078f60ff */
[----:B------:R-:W-:Y:S02]  /*0f60*/  @!P0 IMAD.MOV.U32 R18, RZ, RZ, R14 ;  /* 0x000000ffff128224 */ /* 0x000fe400078e000e */
[----:B------:R-:W-:Y:S01]  /*0f70*/  IMAD.MOV.U32 R15, RZ, RZ, 0x43300000 ;  /* 0x43300000ff0f7424 */ /* 0x000fe200078e00ff */
[----:B------:R-:W-:Y:S01]  /*0f80*/  LOP3.LUT R16, R16, 0x800fffff, RZ, 0xc0, !PT ;  /* 0x800fffff10107812 */ /* 0x000fe200078ec0ff */
[----:B------:R-:W-:-:S03]  /*0f90*/  VIADD R14, R35, 0xfffffc01 ;  /* 0xfffffc01230e7836 */ /* 0x000fc60000000000 */
[----:B------:R-:W-:Y:S01]  /*0fa0*/  LOP3.LUT R19, R16, 0x3ff00000, RZ, 0xfc, !PT ;  /* 0x3ff0000010137812 */ /* 0x000fe200078efcff */
[----:B------:R-:W-:-:S03]  /*0fb0*/  IMAD.MOV.U32 R16, RZ, RZ, RZ ;  /* 0x000000ffff107224 */ /* 0x000fc600078e00ff */
[----:B------:R-:W-:-:S13]  /*0fc0*/  ISETP.GE.U32.AND P1, PT, R19, 0x3ff6a09f, PT ;  /* 0x3ff6a09f1300780c */ /* 0x000fda0003f26070 */
[----:B------:R-:W-:Y:S02]  /*0fd0*/  @P1 VIADD R17, R19, 0xfff00000 ;  /* 0xfff0000013111836 */ /* 0x000fe40000000000 */
[----:B------:R-:W-:Y:S02]  /*0fe0*/  @P1 VIADD R14, R35, 0xfffffc02 ;  /* 0xfffffc02230e1836 */ /* 0x000fe40000000000 */
[----:B------:R-:W-:-:S03]  /*0ff0*/  @P1 IMAD.MOV.U32 R19, RZ, RZ, R17 ;  /* 0x000000ffff131224 */ /* 0x000fc600078e0011 */
[----:B------:R-:W-:-:S03]  /*1000*/  LOP3.LUT R14, R14, 0x80000000, RZ, 0x3c, !PT ;  /* 0x800000000e0e7812 */ /* 0x000fc600078e3cff */
[C---:B------:R-:W-:Y:S02]  /*1010*/  DADD R24, R18.reuse, 1 ;  /* 0x3ff0000012187429 */ /* 0x040fe40000000000 */
[----:B------:R-:W-:-:S04]  /*1020*/  DADD R18, R18, -1 ;  /* 0xbff0000012127429 */ /* 0x000fc80000000000 */
[----:B------:R-:W0:Y:S02]  /*1030*/  MUFU.RCP64H R17, R25 ;  /* 0x0000001900117308 */ /* 0x000e240000001800 */
[----:B0-----:R-:W-:-:S08]  /*1040*/  DFMA R22, -R24, R16, 1 ;  /* 0x3ff000001816742b */ /* 0x001fd00000000110 */
[----:B------:R-:W-:-:S08]  /*1050*/  DFMA R22, R22, R22, R22 ;  /* 0x000000161616722b */ /* 0x000fd00000000016 */
[----:B------:R-:W-:-:S08]  /*1060*/  DFMA R22, R16, R22, R16 ;  /* 0x000000161016722b */ /* 0x000fd00000000010 */
[----:B------:R-:W-:-:S08]  /*1070*/  DMUL R16, R18, R22 ;  /* 0x0000001612107228 */ /* 0x000fd00000000000 */
[----:B------:R-:W-:-:S08]  /*1080*/  DFMA R16, R18, R22, R16 ;  /* 0x000000161210722b */ /* 0x000fd00000000010 */
[----:B------:R-:W-:-:S08]  /*1090*/  DMUL R28, R16, R16 ;  /* 0x00000010101c7228 */ /* 0x000fd00000000000 */
[----:B------:R-:W-:Y:S01]  /*10a0*/  DFMA R20, R28, UR4, R20 ;  /* 0x000000041c147c2b */ /* 0x000fe20008000014 */
[----:B------:R-:W-:Y:S01]  /*10b0*/  UMOV UR4, 0x75488a3f ;  /* 0x75488a3f00047882 */ /* 0x000fe20000000000 */
[----:B------:R-:W-:-:S06]  /*10c0*/  UMOV UR5, 0x3ef3b20a ;  /* 0x3ef3b20a00057882 */ /* 0x000fcc0000000000 */
[----:B------:R-:W-:Y:S01]  /*10d0*/  DFMA R26, R28, R20, UR4 ;  /* 0x000000041c1a7e2b */ /* 0x000fe20008000014 */
[----:B------:R-:W-:Y:S01]  /*10e0*/  UMOV UR4, 0xe4faecd5 ;  /* 0xe4faecd500047882 */ /* 0x000fe20000000000 */
[----:B------:R-:W-:Y:S01]  /*10f0*/  UMOV UR5, 0x3f1745cd ;  /* 0x3f1745cd00057882 */ /* 0x000fe20000000000 */
[----:B------:R-:W-:-:S05]  /*1100*/  DADD R20, R18, -R16 ;  /* 0x0000000012147229 */ /* 0x000fca0000000810 */
[----:B------:R-:W-:Y:S01]  /*1110*/  DFMA R26, R28, R26, UR4 ;  /* 0x000000041c1a7e2b */ /* 0x000fe2000800001a */
[----:B------:R-:W-:Y:S01]  /*1120*/  UMOV UR4, 0x258a578b ;  /* 0x258a578b00047882 */ /* 0x000fe20000000000 */
[----:B------:R-:W-:Y:S01]  /*1130*/  UMOV UR5, 0x3f3c71c7 ;  /* 0x3f3c71c700057882 */ /* 0x000fe20000000000 */
[----:B------:R-:W-:-:S05]  /*1140*/  DADD R20, R20, R20 ;  /* 0x0000000014147229 */ /* 0x000fca0000000014 */
[----:B------:R-:W-:Y:S01]  /*1150*/  DFMA R26, R28, R26, UR4 ;  /* 0x000000041c1a7e2b */ /* 0x000fe2000800001a */
[----:B------:R-:W-:Y:S01]  /*1160*/  UMOV UR4, 0x9242b910 ;  /* 0x9242b91000047882 */ /* 0x000fe20000000000 */
[----:B------:R-:W-:Y:S01]  /*1170*/  UMOV UR5, 0x3f624924 ;  /* 0x3f62492400057882 */ /* 0x000fe20000000000 */
[----:B------:R-:W-:-:S05]  /*1180*/  DFMA R20, R18, -R16, R20 ;  /* 0x800000101214722b */ /* 0x000fca0000000014 */
[----:B------:R-:W-:Y:S01]  /*1190*/  DFMA R26, R28, R26, UR4 ;  /* 0x000000041c1a7e2b */ /* 0x000fe2000800001a */
[----:B------:R-:W-:Y:S01]  /*11a0*/  UMOV UR4, 0x99999dfb ;  /* 0x99999dfb00047882 */ /* 0x000fe20000000000 */
[----:B------:R-:W-:Y:S01]  /*11b0*/  UMOV UR5, 0x3f899999 ;  /* 0x3f89999900057882 */ /* 0x000fe20000000000 */
[----:B------:R-:W-:Y:S02]  /*11c0*/  DMUL R20, R22, R20 ;  /* 0x0000001416147228 */ /* 0x000fe40000000000 */
[----:B------:R-:W-:-:S03]  /*11d0*/  DMUL R22, R16, R16 ;  /* 0x0000001010167228 */ /* 0x000fc60000000000 */
[----:B------:R-:W-:Y:S01]  /*11e0*/  DFMA R26, R28, R26, UR4 ;  /* 0x000000041c1a7e2b */ /* 0x000fe2000800001a */
[----:B------:R-:W-:Y:S01]  /*11f0*/  UMOV UR4, 0x55555555 ;  /* 0x5555555500047882 */ /* 0x000fe20000000000 */
[----:B------:R-:W-:-:S03]  /*1200*/  UMOV UR5, 0x3fb55555 ;  /* 0x3fb5555500057882 */ /* 0x000fc60000000000 */
[----:B------:R-:W-:-:S03]  /*1210*/  DMUL R30, R16, R22 ;  /* 0x00000016101e7228 */ /* 0x000fc60000000000 */
[----:B------:R-:W-:-:S08]  /*1220*/  DFMA R18, R28, R26, UR4 ;  /* 0x000000041c127e2b */ /* 0x000fd0000800001a */
[----:B------:R-:W-:Y:S01]  /*1230*/  DADD R24, -R18, UR4 ;  /* 0x0000000412187e29 */ /* 0x000fe20008000100 */
[----:B------:R-:W-:Y:S01]  /*1240*/  UMOV UR4, 0xb9e7b0 ;  /* 0x00b9e7b000047882 */ /* 0x000fe20000000000 */
[----:B------:R-:W-:-:S06]  /*1250*/  UMOV UR5, 0x3c46a4cb ;  /* 0x3c46a4cb00057882 */ /* 0x000fcc0000000000 */
[----:B------:R-:W-:Y:S02]  /*1260*/  DFMA R24, R28, R26, R24 ;  /* 0x0000001a1c18722b */ /* 0x000fe40000000018 */
[----:B------:R-:W-:Y:S01]  /*1270*/  DFMA R26, R16, R16, -R22 ;  /* 0x00000010101a722b */ /* 0x000fe20000000816 */
[----:B------:R-:W-:Y:S02]  /*1280*/  VIADD R29, R21, 0x100000 ;  /* 0x00100000151d7836 */ /* 0x000fe40000000000 */
[----:B------:R-:W-:-:S06]  /*1290*/  IMAD.MOV.U32 R28, RZ, RZ, R20 ;  /* 0x000000ffff1c7224 */ /* 0x000fcc00078e0014 */
[----:B------:R-:W-:Y:S02]  /*12a0*/  DFMA R26, R16, R28, R26 ;  /* 0x0000001c101a722b */ /* 0x000fe4000000001a */
[----:B------:R-:W-:Y:S01]  /*12b0*/  DADD R28, R24, -UR4 ;  /* 0x80000004181c7e29 */ /* 0x000fe20008000000 */
[----:B------:R-:W-:Y:S01]  /*12c0*/  UMOV UR4, 0x80000000 ;  /* 0x8000000000047882 */ /* 0x000fe20000000000 */
[----:B------:R-:W-:Y:S01]  /*12d0*/  DFMA R24, R16, R22, -R30 ;  /* 0x000000161018722b */ /* 0x000fe2000000081e */
[----:B------:R-:W-:-:S07]  /*12e0*/  UMOV UR5, 0x43300000 ;  /* 0x4330000000057882 */ /* 0x000fce0000000000 */
[----:B------:R-:W-:Y:S02]  /*12f0*/  DFMA R24, R20, R22, R24 ;  /* 0x000000161418722b */ /* 0x000fe40000000018 */
[----:B------:R-:W-:-:S06]  /*1300*/  DADD R22, R18, R28 ;  /* 0x0000000012167229 */ /* 0x000fcc000000001c */
[----:B------:R-:W-:Y:S02]  /*1310*/  DFMA R24, R16, R26, R24 ;  /* 0x0000001a1018722b */ /* 0x000fe40000000018 */
[----:B------:R-:W-:Y:S02]  /*1320*/  DADD R26, R18, -R22 ;  /* 0x00000000121a7229 */ /* 0x000fe40000000816 */
[----:B------:R-:W-:-:S06]  /*1330*/  DMUL R18, R22, R30 ;  /* 0x0000001e16127228 */ /* 0x000fcc0000000000 */
[----:B------:R-:W-:Y:S02]  /*1340*/  DADD R28, R28, R26 ;  /* 0x000000001c1c7229 */ /* 0x000fe4000000001a */
[----:B------:R-:W-:-:S08]  /*1350*/  DFMA R26, R22, R30, -R18 ;  /* 0x0000001e161a722b */ /* 0x000fd00000000812 */
[----:B------:R-:W-:-:S08]  /*1360*/  DFMA R24, R22, R24, R26 ;  /* 0x000000181618722b */ /* 0x000fd0000000001a */
[----:B------:R-:W-:-:S08]  /*1370*/  DFMA R28, R28, R30, R24 ;  /* 0x0000001e1c1c722b */ /* 0x000fd00000000018 */
[----:B------:R-:W-:-:S08]  /*1380*/  DADD R24, R18, R28 ;  /* 0x0000000012187229 */ /* 0x000fd0000000001c */
[--C-:B------:R-:W-:Y:S02]  /*1390*/  DADD R22, R16, R24.reuse ;  /* 0x0000000010167229 */ /* 0x100fe40000000018 */
[----:B------:R-:W-:-:S06]  /*13a0*/  DADD R18, R18, -R24 ;  /* 0x0000000012127229 */ /* 0x000fcc0000000818 */
[----:B------:R-:W-:Y:S02]  /*13b0*/  DADD R16, R16, -R22 ;  /* 0x0000000010107229 */ /* 0x000fe40000000816 */
[----:B------:R-:W-:-:S06]  /*13c0*/  DADD R18, R28, R18 ;  /* 0x000000001c127229 */ /* 0x000fcc0000000012 */
[----:B------:R-:W-:-:S08]  /*13d0*/  DADD R16, R24, R16 ;  /* 0x0000000018107229 */ /* 0x000fd00000000010 */
[----:B------:R-:W-:-:S08]  /*13e0*/  DADD R16, R18, R16 ;  /* 0x0000000012107229 */ /* 0x000fd00000000010 */
[----:B------:R-:W-:Y:S02]  /*13f0*/  DADD R20, R20, R16 ;  /* 0x0000000014147229 */ /* 0x000fe40000000010 */
[----:B------:R-:W-:Y:S01]  /*1400*/  DADD R16, R14, -UR4 ;  /* 0x800000040e107e29 */ /* 0x000fe20008000000 */
[----:B------:R-:W-:Y:S01]  /*1410*/  UMOV UR4, 0xfefa39ef ;  /* 0xfefa39ef00047882 */ /* 0x000fe20000000000 */
[----:B------:R-:W-:-:S04]  /*1420*/  UMOV UR5, 0x3fe62e42 ;  /* 0x3fe62e4200057882 */ /* 0x000fc80000000000 */
[----:B------:R-:W-:-:S08]  /*1430*/  DADD R18, R22, R20 ;  /* 0x0000000016127229 */ /* 0x000fd00000000014 */
[--C-:B------:R-:W-:Y:S02]  /*1440*/  DFMA R14, R16, UR4, R18.reuse ;  /* 0x00000004100e7c2b */ /* 0x100fe40008000012 */
[----:B------:R-:W-:-:S06]  /*1450*/  DADD R24, R22, -R18 ;  /* 0x0000000016187229 */ /* 0x000fcc0000000812 */
[----:B------:R-:W-:Y:S02]  /*1460*/  DFMA R22, R16, -UR4, R14 ;  /* 0x8000000410167c2b */ /* 0x000fe4000800000e */
[----:B------:R-:W-:-:S06]  /*1470*/  DADD R24, R20, R24 ;  /* 0x0000000014187229 */ /* 0x000fcc0000000018 */
[----:B------:R-:W-:-:S08]  /*1480*/  DADD R22, -R18, R22 ;  /* 0x0000000012167229 */ /* 0x000fd00000000116 */
[----:B------:R-:W-:-:S08]  /*1490*/  DADD R18, R24, -R22 ;  /* 0x0000000018127229 */ /* 0x000fd00000000816 */
[----:B------:R-:W-:-:S08]  /*14a0*/  DFMA R18, R16, UR8, R18 ;  /* 0x0000000810127c2b */ /* 0x000fd00008000012 */
[----:B------:R-:W-:-:S08]  /*14b0*/  DADD R16, R14, R18 ;  /* 0x000000000e107229 */ /* 0x000fd00000000012 */
[----:B------:R-:W-:Y:S02]  /*14c0*/  DADD R14, R14, -R16 ;  /* 0x000000000e0e7229 */ /* 0x000fe40000000810 */
[----:B------:R-:W-:-:S06]  /*14d0*/  DMUL R20, R16, 2 ;  /* 0x4000000010147828 */ /* 0x000fcc0000000000 */
[----:B------:R-:W-:Y:S02]  /*14e0*/  DADD R18, R18, R14 ;  /* 0x0000000012127229 */ /* 0x000fe4000000000e */
[----:B------:R-:W-:-:S08]  /*14f0*/  DFMA R16, R16, 2, -R20 ;  /* 0x400000001010782b */ /* 0x000fd00000000814 */
[----:B------:R-:W-:Y:S01]  /*1500*/  DFMA R18, R18, 2, R16 ;  /* 0x400000001212782b */ /* 0x000fe20000000010 */
[----:B------:R-:W-:Y:S02]  /*1510*/  IMAD.MOV.U32 R16, RZ, RZ, 0x652b82fe ;  /* 0x652b82feff107424 */ /* 0x000fe400078e00ff */
[----:B------:R-:W-:-:S05]  /*1520*/  IMAD.MOV.U32 R17, RZ, RZ, 0x3ff71547 ;  /* 0x3ff71547ff117424 */ /* 0x000fca00078e00ff */
[----:B------:R-:W-:-:S08]  /*1530*/  DADD R22, R20, R18 ;  /* 0x0000000014167229 */ /* 0x000fd00000000012 */
[----:B------:R-:W-:Y:S02]  /*1540*/  DFMA R16, R22, R16, 6.75539944105574400000e+15 ;  /* 0x433800001610742b */ /* 0x000fe40000000010 */
[----:B------:R-:W-:Y:S01]  /*1550*/  FSETP.GEU.AND P0, PT, |R23|, 4.1917929649353027344, PT ;  /* 0x4086232b1700780b */ /* 0x000fe20003f0e200 */
[----:B------:R-:W-:-:S05]  /*1560*/  DADD R20, R20, -R22 ;  /* 0x0000000014147229 */ /* 0x000fca0000000816 */
[----:B------:R-:W-:-:S03]  /*1570*/  DADD R14, R16, -6.75539944105574400000e+15 ;  /* 0xc3380000100e7429 */ /* 0x000fc60000000000 */
[----:B------:R-:W-:-:S05]  /*1580*/  DADD R18, R18, R20 ;  /* 0x0000000012127229 */ /* 0x000fca0000000014 */
[----:B------:R-:W-:Y:S01]  /*1590*/  DFMA R24, R14, -UR4, R22 ;  /* 0x800000040e187c2b */ /* 0x000fe20008000016 */
[----:B------:R-:W-:Y:S01]  /*15a0*/  UMOV UR4, 0x3b39803f ;  /* 0x3b39803f00047882 */ /* 0x000fe20000000000 */
[----:B------:R-:W-:-:S06]  /*15b0*/  UMOV UR5, 0x3c7abc9e ;  /* 0x3c7abc9e00057882 */ /* 0x000fcc0000000000 */
[----:B------:R-:W-:Y:S01]  /*15c0*/  DFMA R24, R14, -UR4, R24 ;  /* 0x800000040e187c2b */ /* 0x000fe20008000018 */
[----:B------:R-:W-:Y:S01]  /*15d0*/  UMOV UR4, 0x69ce2bdf ;  /* 0x69ce2bdf00047882 */ /* 0x000fe20000000000 */
[----:B------:R-:W-:Y:S01]  /*15e0*/  IMAD.MOV.U32 R14, RZ, RZ, -0x35dec16 ;  /* 0xfca213eaff0e7424 */ /* 0x000fe200078e00ff */
[----:B------:R-:W-:Y:S01]  /*15f0*/  UMOV UR5, 0x3e5ade15 ;  /* 0x3e5ade1500057882 */ /* 0x000fe20000000000 */
[----:B------:R-:W-:-:S06]  /*1600*/  IMAD.MOV.U32 R15, RZ, RZ, 0x3e928af3 ;  /* 0x3e928af3ff0f7424 */ /* 0x000fcc00078e00ff */
[----:B------:R-:W-:Y:S01]  /*1610*/  DFMA R14, R24, UR4, R14 ;  /* 0x00000004180e7c2b */ /* 0x000fe2000800000e */
[----:B------:R-:W-:Y:S01]  /*1620*/  UMOV UR4, 0x62401315 ;  /* 0x6240131500047882 */ /* 0x000fe20000000000 */
[----:B------:R-:W-:-:S06]  /*1630*/  UMOV UR5, 0x3ec71dee ;  /* 0x3ec71dee00057882 */ /* 0x000fcc0000000000 */
[----:B------:R-:W-:Y:S01]  /*1640*/  DFMA R14, R24, R14, UR4 ;  /* 0x00000004180e7e2b */ /* 0x000fe2000800000e */
        /* <DEDUP_REMOVED lines=20> */
[----:B------:R-:W-:-:S08]  /*1790*/  DFMA R14, R24, R14, UR4 ;  /* 0x00000004180e7e2b */ /* 0x000fd0000800000e */
[----:B------:R-:W-:-:S08]  /*17a0*/  DFMA R14, R24, R14, 1 ;  /* 0x3ff00000180e742b */ /* 0x000fd0000000000e */
[----:B------:R-:W-:-:S10]  /*17b0*/  DFMA R14, R24, R14, 1 ;  /* 0x3ff00000180e742b */ /* 0x000fd4000000000e */
[----:B------:R-:W-:Y:S02]  /*17c0*/  IMAD R21, R16, 0x100000, R15 ;  /* 0x0010000010157824 */ /* 0x000fe400078e020f */
[----:B------:R-:W-:Y:S01]  /*17d0*/  IMAD.MOV.U32 R20, RZ, RZ, R14 ;  /* 0x000000ffff147224 */ /* 0x000fe200078e000e */
[----:B------:R-:W-:Y:S06]  /*17e0*/  @!P0 BRA `(.L_x_22) ;  /* 0x0000000000308947 */ /* 0x000fec0003800000 */
[----:B------:R-:W-:Y:S01]  /*17f0*/  FSETP.GEU.AND P1, PT, |R23|, 4.2275390625, PT ;  /* 0x408748001700780b */ /* 0x000fe20003f2e200 */
[C---:B------:R-:W-:Y:S02]  /*1800*/  DADD R20, R22.reuse, +INF ;  /* 0x7ff0000016147429 */ /* 0x040fe40000000000 */
[----:B------:R-:W-:-:S08]  /*1810*/  DSETP.GEU.AND P0, PT, R22, RZ, PT ;  /* 0x000000ff1600722a */ /* 0x000fd00003f0e000 */
[----:B------:R-:W-:Y:S02]  /*1820*/  FSEL R20, R20, RZ, P0 ;  /* 0x000000ff14147208 */ /* 0x000fe40000000000 */
[----:B------:R-:W-:Y:S02]  /*1830*/  @!P1 LEA.HI R17, R16, R16, RZ, 0x1 ;  /* 0x0000001010119211 */ /* 0x000fe400078f08ff */
[----:B------:R-:W-:Y:S02]  /*1840*/  FSEL R21, R21, RZ, P0 ;  /* 0x000000ff15157208 */ /* 0x000fe40000000000 */
[----:B------:R-:W-:-:S05]  /*1850*/  @!P1 SHF.R.S32.HI R17, RZ, 0x1, R17 ;  /* 0x00000001ff119819 */ /* 0x000fca0000011411 */
[----:B------:R-:W-:Y:S02]  /*1860*/  @!P1 IMAD.IADD R16, R16, 0x1, -R17 ;  /* 0x0000000110109824 */ /* 0x000fe400078e0a11 */
[----:B------:R-:W-:-:S03]  /*1870*/  @!P1 IMAD R15, R17, 0x100000, R15 ;  /* 0x00100000110f9824 */ /* 0x000fc600078e020f */
[----:B------:R-:W-:Y:S01]  /*1880*/  @!P1 LEA R17, R16, 0x3ff00000, 0x14 ;  /* 0x3ff0000010119811 */ /* 0x000fe200078ea0ff */
[----:B------:R-:W-:-:S06]  /*1890*/  @!P1 IMAD.MOV.U32 R16, RZ, RZ, RZ ;  /* 0x000000ffff109224 */ /* 0x000fcc00078e00ff */
[----:B------:R-:W-:-:S11]  /*18a0*/  @!P1 DMUL R20, R14, R16 ;  /* 0x000000100e149228 */ /* 0x000fd60000000000 */
.L_x_22:
[----:B------:R-:W-:Y:S01]  /*18b0*/  DFMA R18, R18, R20, R20 ;  /* 0x000000141212722b */ /* 0x000fe20000000014 */
[----:B------:R-:W-:Y:S01]  /*18c0*/  IMAD.MOV.U32 R16, RZ, RZ, R0 ;  /* 0x000000ffff107224 */ /* 0x000fe200078e0000 */
[----:B------:R-:W-:Y:S01]  /*18d0*/  DSETP.NEU.AND P0, PT, |R20|, +INF , PT ;  /* 0x7ff000001400742a */ /* 0x000fe20003f0d200 */
[----:B------:R-:W-:-:S07]  /*18e0*/  IMAD.MOV.U32 R17, RZ, RZ, 0x0 ;  /* 0x00000000ff117424 */ /* 0x000fce00078e00ff */
[----:B------:R-:W-:Y:S02]  /*18f0*/  FSEL R14, R20, R18, !P0 ;  /* 0x00000012140e7208 */ /* 0x000fe40004000000 */
[----:B------:R-:W-:Y:S01]  /*1900*/  FSEL R15, R21, R19, !P0 ;  /* 0x00000013150f7208 */ /* 0x000fe20004000000 */
[----:B------:R-:W-:Y:S06]  /*1910*/  RET.REL.NODEC R16 `(_Z16KMeansClusteringPdS_S_S_S_iPi) ;  /* 0xffffffe410b87950 */ /* 0x000fec0003c3ffff */
.L_x_23:
        /* <DEDUP_REMOVED lines=14> */
.L_x_24:


//--------------------- .nv.shared._Z10sumClusterPdS_S_i --------------------------
	.section	.nv.shared._Z10sumClusterPdS_S_i,"aw",@nobits
	.sectionflags	@""
	.align	8
.nv.shared._Z10sumClusterPdS_S_i:
	.zero		50176


//--------------------- .nv.shared.reserved.0     --------------------------
	.section	.nv.shared.reserved.0,"aw",@nobits
	.weak		__nv_reservedSMEM_offset_0_alias
	.size		__nv_reservedSMEM_offset_0_alias, 0, 64
	.other		__nv_reservedSMEM_offset_0_alias,@"STO_CUDA_RESERVED_SHARED STV_DEFAULT"
__nv_reservedSMEM_offset_0_alias:
	.zero		0
	.zero		64


//--------------------- .nv.shared._Z16KMeansClusteringPdS_S_S_S_iPi --------------------------
	.section	.nv.shared._Z16KMeansClusteringPdS_S_S_S_iPi,"aw",@nobits
	.sectionflags	@""
	.align	4
.nv.shared._Z16KMeansClusteringPdS_S_S_S_iPi:
	.zero		1036


//--------------------- .nv.constant0._Z10sumClusterPdS_S_i --------------------------
	.section	.nv.constant0._Z10sumClusterPdS_S_i,"a",@progbits
	.sectionflags	@""
	.align	4
.nv.constant0._Z10sumClusterPdS_S_i:
	.zero		924


//--------------------- .nv.constant0._Z16KMeansClusteringPdS_S_S_S_iPi --------------------------
	.section	.nv.constant0._Z16KMeansClusteringPdS_S_S_S_iPi,"a",@progbits
	.sectionflags	@""
	.align	4
.nv.constant0._Z16KMeansClusteringPdS_S_S_S_iPi:
	.zero		952


//--------------------- SYMBOLS --------------------------

	.type		.nv.reservedSmem.offset0,@object
	.size		.nv.reservedSmem.offset0,0x4
	.type		.nv.reservedSmem.cap,@object
	.size		.nv.reservedSmem.cap,0x4
